	.target	sm_100a

	.elftype	@"ET_EXEC"


//--------------------- .note.nv.tkinfo           --------------------------
	.section	.note.nv.tkinfo,"",@"SHT_NOTE"
	.sectionflags	@"SHF_NOTE_NV_TKINFO"
	.tkinfo
        /*0018*/ 	.word	0x00000002
        /*0030*/ 	.string	""
        /*0030*/ 	.string	"ptxas"
        /*0030*/ 	.string	"Cuda compilation tools, release 13.0, V13.0.88"
        /*0030*/ 	.string	"Build cuda_13.0.r13.0/compiler.36424714_0"
        /*0030*/ 	.string	"-arch sm_100a -m 64 "



//--------------------- .note.nv.cuinfo           --------------------------
	.section	.note.nv.cuinfo,"",@"SHT_NOTE"
	.sectionflags	@"SHF_NOTE_NV_CUINFO"
        /*0018*/ 	.short	0x0002
        /*001a*/ 	.short	0x0064
        /*001c*/ 	.short	0x0082
	.zero		2


//--------------------- .nv.info                  --------------------------
	.section	.nv.info,"",@"SHT_CUDA_INFO"
	.align	4


	//----- nvinfo : EIATTR_REGCOUNT
	.align		4
        /*0000*/ 	.byte	0x04, 0x2f
        /*0002*/ 	.short	(.L_20 - .L_19)
	.align		4
.L_19:
        /*0004*/ 	.word	index@(_ZN7cutlass13device_kernelINS_4gemm6kernel13GemmUniversalIN4cute5tupleIJiiiiEEENS1_10collective13CollectiveMmaINS1_35MainloopSm100TmaUmmaWarpSpecializedILi4ELi2ELi4ENS5_IJNS4_1CILi2EEENSA_ILi1EEESC_EEEEENS5_IJNSA_ILi64EEENSA_ILi256EEESF_EEENS_12float_e5m2_tENS5_IJlSC_lEEESI_SJ_NS4_8TiledMMAINS4_8MMA_AtomIJNS4_10MMA_TraitsINS4_19SM100_MMA_F8F6F4_SSEJSI_SI_fSF_SG_NS4_17integral_constantINS4_4UMMA5MajorELSQ_0EEESR_NSO_INSP_7ScaleInELSS_0EEEST_EEEEEENS4_6LayoutINS5_IJSC_SC_SC_EEENS5_IJNSA_ILi0EEESY_SY_EEEEENS5_IJNS4_10UnderscoreES11_S11_EEEEENS4_13SM90_TMA_LOADENS4_14ComposedLayoutINS4_7SwizzleILi2ELi4ELi3EEENS4_18smem_ptr_flag_bitsILi8EEENSW_INS5_IJNSA_ILi8EEESF_EEENS5_IJSF_SC_EEEEEEEvNS4_8identityENS4_23SM90_TMA_LOAD_MULTICASTES1E_vS1F_EENS_8epilogue10collective18CollectiveEpilogueINS1I_23Sm100TmaWarpSpecializedILi4ELi2ELi32ELb0ELb0EEEJSH_NS5_IJNSW_ISF_SC_EES1N_EEESI_SJ_SI_SJ_NS1I_6fusion15FusionCallbacksIS1M_NS1P_17LinearCombinationISI_fSI_fLNS_15FloatRoundStyleE2EEESH_S1O_JEEENS4_5SM1004TMEM4LOAD26SM100_TMEM_LOAD_16dp32b32xES14_S1E_NS4_39AutoVectorizingCopyWithAssumedAlignmentILi128EEENS4_14SM90_TMA_STOREES1E_S20_S20_EEEvvEEEEvNT_6ParamsE)
        /*0008*/ 	.word	0x00000075


	//----- nvinfo : EIATTR_FRAME_SIZE
	.align		4
.L_20:
        /*000c*/ 	.byte	0x04, 0x11
        /*000e*/ 	.short	(.L_22 - .L_21)
	.align		4
.L_21:
        /*0010*/ 	.word	index@($__internal_2_$__cuda_sm10x_tcgen05_guardrail_trap_unallocated_columns_being_dealloced)
        /*0014*/ 	.word	0x00000000


	//----- nvinfo : EIATTR_FRAME_SIZE
	.align		4
.L_22:
        /*0018*/ 	.byte	0x04, 0x11
        /*001a*/ 	.short	(.L_24 - .L_23)
	.align		4
.L_23:
        /*001c*/ 	.word	index@($__internal_1_$__cuda_sm10x_tcgen05_guardrail_trap_phase_invalid_during_alloc)
        /*0020*/ 	.word	0x00000000


	//----- nvinfo : EIATTR_FRAME_SIZE
	.align		4
.L_24:
        /*0024*/ 	.byte	0x04, 0x11
        /*0026*/ 	.short	(.L_26 - .L_25)
	.align		4
.L_25:
        /*0028*/ 	.word	index@($__internal_0_$__cuda_sm10x_tcgen05_guardrail_trap_col_being_dealloced_not_returned_by_alloc)
        /*002c*/ 	.word	0x00000000


	//----- nvinfo : EIATTR_FRAME_SIZE
	.align		4
.L_26:
        /*0030*/ 	.byte	0x04, 0x11
        /*0032*/ 	.short	(.L_28 - .L_27)
	.align		4
.L_27:
        /*0034*/ 	.word	index@(_ZN7cutlass13device_kernelINS_4gemm6kernel13GemmUniversalIN4cute5tupleIJiiiiEEENS1_10collective13CollectiveMmaINS1_35MainloopSm100TmaUmmaWarpSpecializedILi4ELi2ELi4ENS5_IJNS4_1CILi2EEENSA_ILi1EEESC_EEEEENS5_IJNSA_ILi64EEENSA_ILi256EEESF_EEENS_12float_e5m2_tENS5_IJlSC_lEEESI_SJ_NS4_8TiledMMAINS4_8MMA_AtomIJNS4_10MMA_TraitsINS4_19SM100_MMA_F8F6F4_SSEJSI_SI_fSF_SG_NS4_17integral_constantINS4_4UMMA5MajorELSQ_0EEESR_NSO_INSP_7ScaleInELSS_0EEEST_EEEEEENS4_6LayoutINS5_IJSC_SC_SC_EEENS5_IJNSA_ILi0EEESY_SY_EEEEENS5_IJNS4_10UnderscoreES11_S11_EEEEENS4_13SM90_TMA_LOADENS4_14ComposedLayoutINS4_7SwizzleILi2ELi4ELi3EEENS4_18smem_ptr_flag_bitsILi8EEENSW_INS5_IJNSA_ILi8EEESF_EEENS5_IJSF_SC_EEEEEEEvNS4_8identityENS4_23SM90_TMA_LOAD_MULTICASTES1E_vS1F_EENS_8epilogue10collective18CollectiveEpilogueINS1I_23Sm100TmaWarpSpecializedILi4ELi2ELi32ELb0ELb0EEEJSH_NS5_IJNSW_ISF_SC_EES1N_EEESI_SJ_SI_SJ_NS1I_6fusion15FusionCallbacksIS1M_NS1P_17LinearCombinationISI_fSI_fLNS_15FloatRoundStyleE2EEESH_S1O_JEEENS4_5SM1004TMEM4LOAD26SM100_TMEM_LOAD_16dp32b32xES14_S1E_NS4_39AutoVectorizingCopyWithAssumedAlignmentILi128EEENS4_14SM90_TMA_STOREES1E_S20_S20_EEEvvEEEEvNT_6ParamsE)
        /*0038*/ 	.word	0x00000000


	//----- nvinfo : EIATTR_MIN_STACK_SIZE
	.align		4
.L_28:
        /*003c*/ 	.byte	0x04, 0x12
        /*003e*/ 	.short	(.L_30 - .L_29)
	.align		4
.L_29:
        /*0040*/ 	.word	index@(_ZN7cutlass13device_kernelINS_4gemm6kernel13GemmUniversalIN4cute5tupleIJiiiiEEENS1_10collective13CollectiveMmaINS1_35MainloopSm100TmaUmmaWarpSpecializedILi4ELi2ELi4ENS5_IJNS4_1CILi2EEENSA_ILi1EEESC_EEEEENS5_IJNSA_ILi64EEENSA_ILi256EEESF_EEENS_12float_e5m2_tENS5_IJlSC_lEEESI_SJ_NS4_8TiledMMAINS4_8MMA_AtomIJNS4_10MMA_TraitsINS4_19SM100_MMA_F8F6F4_SSEJSI_SI_fSF_SG_NS4_17integral_constantINS4_4UMMA5MajorELSQ_0EEESR_NSO_INSP_7ScaleInELSS_0EEEST_EEEEEENS4_6LayoutINS5_IJSC_SC_SC_EEENS5_IJNSA_ILi0EEESY_SY_EEEEENS5_IJNS4_10UnderscoreES11_S11_EEEEENS4_13SM90_TMA_LOADENS4_14ComposedLayoutINS4_7SwizzleILi2ELi4ELi3EEENS4_18smem_ptr_flag_bitsILi8EEENSW_INS5_IJNSA_ILi8EEESF_EEENS5_IJSF_SC_EEEEEEEvNS4_8identityENS4_23SM90_TMA_LOAD_MULTICASTES1E_vS1F_EENS_8epilogue10collective18CollectiveEpilogueINS1I_23Sm100TmaWarpSpecializedILi4ELi2ELi32ELb0ELb0EEEJSH_NS5_IJNSW_ISF_SC_EES1N_EEESI_SJ_SI_SJ_NS1I_6fusion15FusionCallbacksIS1M_NS1P_17LinearCombinationISI_fSI_fLNS_15FloatRoundStyleE2EEESH_S1O_JEEENS4_5SM1004TMEM4LOAD26SM100_TMEM_LOAD_16dp32b32xES14_S1E_NS4_39AutoVectorizingCopyWithAssumedAlignmentILi128EEENS4_14SM90_TMA_STOREES1E_S20_S20_EEEvvEEEEvNT_6ParamsE)
        /*0044*/ 	.word	0x00000000
.L_30:


//--------------------- .nv.compat                --------------------------
	.section	.nv.compat,"",@"SHT_CUDA_COMPAT_INFO"
	.align	4
        /*0000*/ 	.byte	0x02, 0x09, 0x01, 0x00, 0x02, 0x02, 0x02, 0x00, 0x02, 0x05, 0x05, 0x00, 0x03, 0x07, 0x01, 0x01
        /*0010*/ 	.byte	0x02, 0x03, 0x01, 0x00, 0x02, 0x06, 0x01, 0x00, 0x04, 0x0b, 0x08, 0x00, 0x09, 0x00, 0x00, 0x00
        /*0020*/ 	.byte	0x00, 0x00, 0x00, 0x00


//--------------------- .nv.info._ZN7cutlass13device_kernelINS_4gemm6kernel13GemmUniversalIN4cute5tupleIJiiiiEEENS1_10collective13CollectiveMmaINS1_35MainloopSm100TmaUmmaWarpSpecializedILi4ELi2ELi4ENS5_IJNS4_1CILi2EEENSA_ILi1EEESC_EEEEENS5_IJNSA_ILi64EEENSA_ILi256EEESF_EEENS_12float_e5m2_tENS5_IJlSC_lEEESI_SJ_NS4_8TiledMMAINS4_8MMA_AtomIJNS4_10MMA_TraitsINS4_19SM100_MMA_F8F6F4_SSEJSI_SI_fSF_SG_NS4_17integral_constantINS4_4UMMA5MajorELSQ_0EEESR_NSO_INSP_7ScaleInELSS_0EEEST_EEEEEENS4_6LayoutINS5_IJSC_SC_SC_EEENS5_IJNSA_ILi0EEESY_SY_EEEEENS5_IJNS4_10UnderscoreES11_S11_EEEEENS4_13SM90_TMA_LOADENS4_14ComposedLayoutINS4_7SwizzleILi2ELi4ELi3EEENS4_18smem_ptr_flag_bitsILi8EEENSW_INS5_IJNSA_ILi8EEESF_EEENS5_IJSF_SC_EEEEEEEvNS4_8identityENS4_23SM90_TMA_LOAD_MULTICASTES1E_vS1F_EENS_8epilogue10collective18CollectiveEpilogueINS1I_23Sm100TmaWarpSpecializedILi4ELi2ELi32ELb0ELb0EEEJSH_NS5_IJNSW_ISF_SC_EES1N_EEESI_SJ_SI_SJ_NS1I_6fusion15FusionCallbacksIS1M_NS1P_17LinearCombinationISI_fSI_fLNS_15FloatRoundStyleE2EEESH_S1O_JEEENS4_5SM1004TMEM4LOAD26SM100_TMEM_LOAD_16dp32b32xES14_S1E_NS4_39AutoVectorizingCopyWithAssumedAlignmentILi128EEENS4_14SM90_TMA_STOREES1E_S20_S20_EEEvvEEEEvNT_6ParamsE --------------------------
	.section	.nv.info._ZN7cutlass13device_kernelINS_4gemm6kernel13GemmUniversalIN4cute5tupleIJiiiiEEENS1_10collective13CollectiveMmaINS1_35MainloopSm100TmaUmmaWarpSpecializedILi4ELi2ELi4ENS5_IJNS4_1CILi2EEENSA_ILi1EEESC_EEEEENS5_IJNSA_ILi64EEENSA_ILi256EEESF_EEENS_12float_e5m2_tENS5_IJlSC_lEEESI_SJ_NS4_8TiledMMAINS4_8MMA_AtomIJNS4_10MMA_TraitsINS4_19SM100_MMA_F8F6F4_SSEJSI_SI_fSF_SG_NS4_17integral_constantINS4_4UMMA5MajorELSQ_0EEESR_NSO_INSP_7ScaleInELSS_0EEEST_EEEEEENS4_6LayoutINS5_IJSC_SC_SC_EEENS5_IJNSA_ILi0EEESY_SY_EEEEENS5_IJNS4_10UnderscoreES11_S11_EEEEENS4_13SM90_TMA_LOADENS4_14ComposedLayoutINS4_7SwizzleILi2ELi4ELi3EEENS4_18smem_ptr_flag_bitsILi8EEENSW_INS5_IJNSA_ILi8EEESF_EEENS5_IJSF_SC_EEEEEEEvNS4_8identityENS4_23SM90_TMA_LOAD_MULTICASTES1E_vS1F_EENS_8epilogue10collective18CollectiveEpilogueINS1I_23Sm100TmaWarpSpecializedILi4ELi2ELi32ELb0ELb0EEEJSH_NS5_IJNSW_ISF_SC_EES1N_EEESI_SJ_SI_SJ_NS1I_6fusion15FusionCallbacksIS1M_NS1P_17LinearCombinationISI_fSI_fLNS_15FloatRoundStyleE2EEESH_S1O_JEEENS4_5SM1004TMEM4LOAD26SM100_TMEM_LOAD_16dp32b32xES14_S1E_NS4_39AutoVectorizingCopyWithAssumedAlignmentILi128EEENS4_14SM90_TMA_STOREES1E_S20_S20_EEEvvEEEEvNT_6ParamsE,"",@"SHT_CUDA_INFO"
	.sectionflags	@""
	.align	4


	//----- nvinfo : EIATTR_CUDA_API_VERSION
	.align		4
        /*0000*/ 	.byte	0x04, 0x37
        /*0002*/ 	.short	(.L_32 - .L_31)
.L_31:
        /*0004*/ 	.word	0x00000082


	//----- nvinfo : EIATTR_KPARAM_INFO
	.align		4
.L_32:
        /*0008*/ 	.byte	0x04, 0x17
        /*000a*/ 	.short	(.L_34 - .L_33)
.L_33:
        /*000c*/ 	.word	0x00000000
        /*0010*/ 	.short	0x0000
        /*0012*/ 	.short	0x0000
        /*0014*/ 	.byte	0x00, 0xf0, 0x01, 0x20


	//----- nvinfo : EIATTR_AT_ENTRY_FRAGMENTS
	.align		4
.L_34:
        /*0018*/ 	.byte	0x04, 0x4f
        /*001a*/ 	.short	(.L_36 - .L_35)


	//   ....[0]....
.L_35:
        /*001c*/ 	.word	0x00000006


	//----- nvinfo : EIATTR_RESERVED_SMEM_USED
	.align		4
.L_36:
        /*0020*/ 	.byte	0x01, 0x41
	.zero		2


	//----- nvinfo : EIATTR_SPARSE_MMA_MASK
	.align		4
        /*0024*/ 	.byte	0x03, 0x50
        /*0026*/ 	.short	0x0000


	//----- nvinfo : EIATTR_TCGEN05_1CTA_USED
	.align		4
        /*0028*/ 	.byte	0x01, 0x51
	.zero		2


	//----- nvinfo : EIATTR_MAXREG_COUNT
	.align		4
        /*002c*/ 	.byte	0x03, 0x1b
        /*002e*/ 	.short	0x00ff


	//----- nvinfo : EIATTR_NUM_BARRIERS
	.align		4
        /*0030*/ 	.byte	0x02, 0x4c
        /*0032*/ 	.byte	0x07
	.zero		1


	//----- nvinfo : EIATTR_EXTERNS
	.align		4
        /*0034*/ 	.byte	0x04, 0x0f
        /*0036*/ 	.short	(.L_38 - .L_37)


	//   ....[0]....
	.align		4
.L_37:
        /*0038*/ 	.word	index@(__assertfail)


	//----- nvinfo : EIATTR_MERCURY_ISA_VERSION
	.align		4
.L_38:
        /*003c*/ 	.byte	0x03, 0x5f
        /*003e*/ 	.short	0x0101


	//----- nvinfo : EIATTR_INT_WARP_WIDE_INSTR_OFFSETS
	.align		4
        /*0040*/ 	.byte	0x04, 0x31
        /*0042*/ 	.short	(.L_40 - .L_39)


	//   ....[0]....
.L_39:
        /*0044*/ 	.word	0x00003be0


	//   ....[1]....
        /*0048*/ 	.word	0x00003c00


	//   ....[2]....
        /*004c*/ 	.word	0x00003c30


	//   ....[3]....
        /*0050*/ 	.word	0x00004840


	//   ....[4]....
        /*0054*/ 	.word	0x000048a0


	//   ....[5]....
        /*0058*/ 	.word	0x00004980


	//   ....[6]....
        /*005c*/ 	.word	0x00004a00


	//   ....[7]....
        /*0060*/ 	.word	0x00004af0


	//   ....[8]....
        /*0064*/ 	.word	0x00004b80


	//   ....[9]....
        /*0068*/ 	.word	0x00004c70


	//   ....[10]....
        /*006c*/ 	.word	0x00004d20


	//----- nvinfo : EIATTR_COOP_GROUP_MASK_REGIDS
	.align		4
.L_40:
        /*0070*/ 	.byte	0x04, 0x29
        /*0072*/ 	.short	(.L_42 - .L_41)


	//   ....[0]....
.L_41:
        /*0074*/ 	.word	0xffffffff


	//   ....[1]....
        /*0078*/ 	.word	0xffffffff


	//   ....[2]....
        /*007c*/ 	.word	0xffffffff


	//   ....[3]....
        /*0080*/ 	.word	0xffffffff


	//   ....[4]....
        /*0084*/ 	.word	0xffffffff


	//   ....[5]....
        /*0088*/ 	.word	0xffffffff


	//   ....[6]....
        /*008c*/ 	.word	0xffffffff


	//   ....[7]....
        /*0090*/ 	.word	0xffffffff


	//   ....[8]....
        /*0094*/ 	.word	0xffffffff


	//   ....[9]....
        /*0098*/ 	.word	0xffffffff


	//   ....[10]....
        /*009c*/ 	.word	0xffffffff


	//   ....[11]....
        /*00a0*/ 	.word	0xffffffff


	//   ....[12]....
        /*00a4*/ 	.word	0xffffffff


	//   ....[13]....
        /*00a8*/ 	.word	0xffffffff


	//----- nvinfo : EIATTR_COOP_GROUP_INSTR_OFFSETS
	.align		4
.L_42:
        /*00ac*/ 	.byte	0x04, 0x28
        /*00ae*/ 	.short	(.L_44 - .L_43)


	//   ....[0]....
.L_43:
        /*00b0*/ 	.word	0x00000080


	//   ....[1]....
        /*00b4*/ 	.word	0x000004f0


	//   ....[2]....
        /*00b8*/ 	.word	0x00000690


	//   ....[3]....
        /*00bc*/ 	.word	0x00000830


	//   ....[4]....
        /*00c0*/ 	.word	0x00000930


	//   ....[5]....
        /*00c4*/ 	.word	0x00000aa0


	//   ....[6]....
        /*00c8*/ 	.word	0x00000c40


	//   ....[7]....
        /*00cc*/ 	.word	0x00000df0


	//   ....[8]....
        /*00d0*/ 	.word	0x00001fd0


	//   ....[9]....
        /*00d4*/ 	.word	0x00002eb0


	//   ....[10]....
        /*00d8*/ 	.word	0x000030c0


	//   ....[11]....
        /*00dc*/ 	.word	0x000030f0


	//   ....[12]....
        /*00e0*/ 	.word	0x00003ac0


	//   ....[13]....
        /*00e4*/ 	.word	0x00003cf0


	//----- nvinfo : EIATTR_VRC_CTA_INIT_COUNT
	.align		4
.L_44:
        /*00e8*/ 	.byte	0x02, 0x4a
        /*00ea*/ 	.byte	0x80
	.zero		1


	//----- nvinfo : EIATTR_SYSCALL_OFFSETS
	.align		4
        /*00ec*/ 	.byte	0x04, 0x46
        /*00ee*/ 	.short	(.L_46 - .L_45)


	//   ....[0]....
.L_45:
        /*00f0*/ 	.word	0x000059b0


	//   ....[1]....
        /*00f4*/ 	.word	0x00005af0


	//   ....[2]....
        /*00f8*/ 	.word	0x00006320


	//   ....[3]....
        /*00fc*/ 	.word	0x000070b0


	//   ....[4]....
        /*0100*/ 	.word	0x00007e00


	//   ....[5]....
        /*0104*/ 	.word	0x00008b80


	//----- nvinfo : EIATTR_MBARRIER_INSTR_OFFSETS
	.align		4
.L_46:
        /*0108*/ 	.byte	0x04, 0x39
        /*010a*/ 	.short	(.L_48 - .L_47)


	//   ....[0]....
.L_47:
        /*010c*/ 	.word	0x00000600
        /*0110*/ 	.word	0x000000ff
        /*0114*/ 	.word	0x00000000
        /*0118*/ 	.short	0x0100
        /*011a*/ 	.byte	0x04
	.zero		1


	//   ....[1]....
        /*011c*/ 	.word	0x00000610
        /*0120*/ 	.word	0x000000ff
        /*0124*/ 	.word	0x00000020
        /*0128*/ 	.short	0x0100
        /*012a*/ 	.byte	0x04
	.zero		1


	//   ....[2]....
        /*012c*/ 	.word	0x00000620
        /*0130*/ 	.word	0x000000ff
        /*0134*/ 	.word	0x00000008
        /*0138*/ 	.short	0x0100
        /*013a*/ 	.byte	0x04
	.zero		1


	//   ....[3]....
        /*013c*/ 	.word	0x00000630
        /*0140*/ 	.word	0x000000ff
        /*0144*/ 	.word	0x00000028
        /*0148*/ 	.short	0x0100
        /*014a*/ 	.byte	0x04
	.zero		1


	//   ....[4]....
        /*014c*/ 	.word	0x00000640
        /*0150*/ 	.word	0x000000ff
        /*0154*/ 	.word	0x00000010
        /*0158*/ 	.short	0x0100
        /*015a*/ 	.byte	0x04
	.zero		1


	//   ....[5]....
        /*015c*/ 	.word	0x00000650
        /*0160*/ 	.word	0x000000ff
        /*0164*/ 	.word	0x00000030
        /*0168*/ 	.short	0x0100
        /*016a*/ 	.byte	0x04
	.zero		1


	//   ....[6]....
        /*016c*/ 	.word	0x00000660
        /*0170*/ 	.word	0x000000ff
        /*0174*/ 	.word	0x00000018
        /*0178*/ 	.short	0x0100
        /*017a*/ 	.byte	0x04
	.zero		1


	//   ....[7]....
        /*017c*/ 	.word	0x00000670
        /*0180*/ 	.word	0x000000ff
        /*0184*/ 	.word	0x00000038
        /*0188*/ 	.short	0x0100
        /*018a*/ 	.byte	0x04
	.zero		1


	//   ....[8]....
        /*018c*/ 	.word	0x000007a0
        /*0190*/ 	.word	0x000000ff
        /*0194*/ 	.word	0x00000040
        /*0198*/ 	.short	0x0100
        /*019a*/ 	.byte	0x04
	.zero		1


	//   ....[9]....
        /*019c*/ 	.word	0x000007b0
        /*01a0*/ 	.word	0x000000ff
        /*01a4*/ 	.word	0x00000060
        /*01a8*/ 	.short	0x0100
        /*01aa*/ 	.byte	0x04
	.zero		1


	//   ....[10]....
        /*01ac*/ 	.word	0x000007c0
        /*01b0*/ 	.word	0x000000ff
        /*01b4*/ 	.word	0x00000048
        /*01b8*/ 	.short	0x0100
        /*01ba*/ 	.byte	0x04
	.zero		1


	//   ....[11]....
        /*01bc*/ 	.word	0x000007d0
        /*01c0*/ 	.word	0x000000ff
        /*01c4*/ 	.word	0x00000068
        /*01c8*/ 	.short	0x0100
        /*01ca*/ 	.byte	0x04
	.zero		1


	//   ....[12]....
        /*01cc*/ 	.word	0x000007e0
        /*01d0*/ 	.word	0x000000ff
        /*01d4*/ 	.word	0x00000050
        /*01d8*/ 	.short	0x0100
        /*01da*/ 	.byte	0x04
	.zero		1


	//   ....[13]....
        /*01dc*/ 	.word	0x000007f0
        /*01e0*/ 	.word	0x000000ff
        /*01e4*/ 	.word	0x00000070
        /*01e8*/ 	.short	0x0100
        /*01ea*/ 	.byte	0x04
	.zero		1


	//   ....[14]....
        /*01ec*/ 	.word	0x00000800
        /*01f0*/ 	.word	0x000000ff
        /*01f4*/ 	.word	0x00000058
        /*01f8*/ 	.short	0x0100
        /*01fa*/ 	.byte	0x04
	.zero		1


	//   ....[15]....
        /*01fc*/ 	.word	0x00000810
        /*0200*/ 	.word	0x000000ff
        /*0204*/ 	.word	0x00000078
        /*0208*/ 	.short	0x0100
        /*020a*/ 	.byte	0x04
	.zero		1


	//   ....[16]....
        /*020c*/ 	.word	0x00000900
        /*0210*/ 	.word	0x000000ff
        /*0214*/ 	.word	0x00000080
        /*0218*/ 	.short	0x0100
        /*021a*/ 	.byte	0x06
	.zero		1


	//   ....[17]....
        /*021c*/ 	.word	0x00000910
        /*0220*/ 	.word	0x000000ff
        /*0224*/ 	.word	0x00000088
        /*0228*/ 	.short	0x0100
        /*022a*/ 	.byte	0x06
	.zero		1


	//   ....[18]....
        /*022c*/ 	.word	0x00000a50
        /*0230*/ 	.word	0x000000ff
        /*0234*/ 	.word	0x00000090
        /*0238*/ 	.short	0x0100
        /*023a*/ 	.byte	0x06
	.zero		1


	//   ....[19]....
        /*023c*/ 	.word	0x00000a60
        /*0240*/ 	.word	0x000000ff
        /*0244*/ 	.word	0x000000a0
        /*0248*/ 	.short	0x0100
        /*024a*/ 	.byte	0x06
	.zero		1


	//   ....[20]....
        /*024c*/ 	.word	0x00000a70
        /*0250*/ 	.word	0x000000ff
        /*0254*/ 	.word	0x00000098
        /*0258*/ 	.short	0x0100
        /*025a*/ 	.byte	0x06
	.zero		1


	//   ....[21]....
        /*025c*/ 	.word	0x00000a80
        /*0260*/ 	.word	0x000000ff
        /*0264*/ 	.word	0x000000a8
        /*0268*/ 	.short	0x0100
        /*026a*/ 	.byte	0x06
	.zero		1


	//   ....[22]....
        /*026c*/ 	.word	0x00000bb0
        /*0270*/ 	.word	0x000000ff
        /*0274*/ 	.word	0x000000b0
        /*0278*/ 	.short	0x0100
        /*027a*/ 	.byte	0x04
	.zero		1


	//   ....[23]....
        /*027c*/ 	.word	0x00000bc0
        /*0280*/ 	.word	0x000000ff
        /*0284*/ 	.word	0x000000d0
        /*0288*/ 	.short	0x0100
        /*028a*/ 	.byte	0x04
	.zero		1


	//   ....[24]....
        /*028c*/ 	.word	0x00000bd0
        /*0290*/ 	.word	0x000000ff
        /*0294*/ 	.word	0x000000b8
        /*0298*/ 	.short	0x0100
        /*029a*/ 	.byte	0x04
	.zero		1


	//   ....[25]....
        /*029c*/ 	.word	0x00000be0
        /*02a0*/ 	.word	0x000000ff
        /*02a4*/ 	.word	0x000000d8
        /*02a8*/ 	.short	0x0100
        /*02aa*/ 	.byte	0x04
	.zero		1


	//   ....[26]....
        /*02ac*/ 	.word	0x00000bf0
        /*02b0*/ 	.word	0x000000ff
        /*02b4*/ 	.word	0x000000c0
        /*02b8*/ 	.short	0x0100
        /*02ba*/ 	.byte	0x04
	.zero		1


	//   ....[27]....
        /*02bc*/ 	.word	0x00000c00
        /*02c0*/ 	.word	0x000000ff
        /*02c4*/ 	.word	0x000000e0
        /*02c8*/ 	.short	0x0100
        /*02ca*/ 	.byte	0x04
	.zero		1


	//   ....[28]....
        /*02cc*/ 	.word	0x00000c10
        /*02d0*/ 	.word	0x000000ff
        /*02d4*/ 	.word	0x000000c8
        /*02d8*/ 	.short	0x0100
        /*02da*/ 	.byte	0x04
	.zero		1


	//   ....[29]....
        /*02dc*/ 	.word	0x00000c20
        /*02e0*/ 	.word	0x000000ff
        /*02e4*/ 	.word	0x000000e8
        /*02e8*/ 	.short	0x0100
        /*02ea*/ 	.byte	0x04
	.zero		1


	//   ....[30]....
        /*02ec*/ 	.word	0x00000d10
        /*02f0*/ 	.word	0x000000ff
        /*02f4*/ 	.word	0x000000f0
        /*02f8*/ 	.short	0x0100
        /*02fa*/ 	.byte	0x04
	.zero		1


	//   ....[31]....
        /*02fc*/ 	.word	0x00000d20
        /*0300*/ 	.word	0x000000ff
        /*0304*/ 	.word	0x00000100
        /*0308*/ 	.short	0x0100
        /*030a*/ 	.byte	0x04
	.zero		1


	//   ....[32]....
        /*030c*/ 	.word	0x00000d30
        /*0310*/ 	.word	0x000000ff
        /*0314*/ 	.word	0x000000f8
        /*0318*/ 	.short	0x0100
        /*031a*/ 	.byte	0x04
	.zero		1


	//   ....[33]....
        /*031c*/ 	.word	0x00000d40
        /*0320*/ 	.word	0x000000ff
        /*0324*/ 	.word	0x00000108
        /*0328*/ 	.short	0x0100
        /*032a*/ 	.byte	0x04
	.zero		1


	//   ....[34]....
        /*032c*/ 	.word	0x00001880
        /*0330*/ 	.word	0x00000000
        /*0334*/ 	.word	0x00000100
        /*0338*/ 	.short	0x010a
        /*033a*/ 	.byte	0xff
	.zero		1


	//   ....[35]....
        /*033c*/ 	.word	0x000018a0
        /*0340*/ 	.word	0x00000000
        /*0344*/ 	.word	0x000000f0
        /*0348*/ 	.short	0x0101
        /*034a*/ 	.byte	0xff
	.zero		1


	//   ....[36]....
        /*034c*/ 	.word	0x00001960
        /*0350*/ 	.word	0x000000ff
        /*0354*/ 	.word	0x00000020
        /*0358*/ 	.short	0x010a
        /*035a*/ 	.byte	0x04
	.zero		1


	//   ....[37]....
        /*035c*/ 	.word	0x000019e0
        /*0360*/ 	.word	0x000000ff
        /*0364*/ 	.word	0x00000020
        /*0368*/ 	.short	0x010a
        /*036a*/ 	.byte	0x21
	.zero		1


	//   ....[38]....
        /*036c*/ 	.word	0x00001b70
        /*0370*/ 	.word	0x000000ff
        /*0374*/ 	.word	0x00000020
        /*0378*/ 	.short	0x010a
        /*037a*/ 	.byte	0x08
	.zero		1


	//   ....[39]....
        /*037c*/ 	.word	0x00001c90
        /*0380*/ 	.word	0x000000ff
        /*0384*/ 	.word	0x00000088
        /*0388*/ 	.short	0x0101
        /*038a*/ 	.byte	0x07
	.zero		1


	//   ....[40]....
        /*038c*/ 	.word	0x00001cb0
        /*0390*/ 	.word	0x000000ff
        /*0394*/ 	.word	0x00000020
        /*0398*/ 	.short	0x010a
        /*039a*/ 	.byte	0x04
	.zero		1


	//   ....[41]....
        /*039c*/ 	.word	0x00001d30
        /*03a0*/ 	.word	0x000000ff
        /*03a4*/ 	.word	0x00000020
        /*03a8*/ 	.short	0x010a
        /*03aa*/ 	.byte	0x09
	.zero		1


	//   ....[42]....
        /*03ac*/ 	.word	0x00001ed0
        /*03b0*/ 	.word	0x000000ff
        /*03b4*/ 	.word	0x00000020
        /*03b8*/ 	.short	0x010a
        /*03ba*/ 	.byte	0x06
	.zero		1


	//   ....[43]....
        /*03bc*/ 	.word	0x00002000
        /*03c0*/ 	.word	0x00000003
        /*03c4*/ 	.word	0x00000090
        /*03c8*/ 	.short	0x010a
        /*03ca*/ 	.byte	0xff
	.zero		1


	//   ....[44]....
        /*03cc*/ 	.word	0x00002150
        /*03d0*/ 	.word	0x00000000
        /*03d4*/ 	.word	0x00000000
        /*03d8*/ 	.short	0x0101
        /*03da*/ 	.byte	0xff
	.zero		1


	//   ....[45]....
        /*03dc*/ 	.word	0x00002700
        /*03e0*/ 	.word	0x000000ff
        /*03e4*/ 	.word	0x00000000
        /*03e8*/ 	.short	0x010a
        /*03ea*/ 	.byte	0x04
	.zero		1


	//   ....[46]....
        /*03ec*/ 	.word	0x00002790
        /*03f0*/ 	.word	0x000000ff
        /*03f4*/ 	.word	0x00000000
        /*03f8*/ 	.short	0x010a
        /*03fa*/ 	.byte	0x05
	.zero		1


	//   ....[47]....
        /*03fc*/ 	.word	0x00002820
        /*0400*/ 	.word	0x000000ff
        /*0404*/ 	.word	0x00000000
        /*0408*/ 	.short	0x010a
        /*040a*/ 	.byte	0x05
	.zero		1


	//   ....[48]....
        /*040c*/ 	.word	0x000028c0
        /*0410*/ 	.word	0x00000000
        /*0414*/ 	.word	0x00000000
        /*0418*/ 	.short	0x010a
        /*041a*/ 	.byte	0xff
	.zero		1


	//   ....[49]....
        /*041c*/ 	.word	0x00002a00
        /*0420*/ 	.word	0x00000002
        /*0424*/ 	.word	0x000000f0
        /*0428*/ 	.short	0x010a
        /*042a*/ 	.byte	0xff
	.zero		1


	//   ....[50]....
        /*042c*/ 	.word	0x00002a60
        /*0430*/ 	.word	0x00000004
        /*0434*/ 	.word	0x00000000
        /*0438*/ 	.short	0x0101
        /*043a*/ 	.byte	0xff
	.zero		1


	//   ....[51]....
        /*043c*/ 	.word	0x00002a80
        /*0440*/ 	.word	0x000000ff
        /*0444*/ 	.word	0x000000a0
        /*0448*/ 	.short	0x010a
        /*044a*/ 	.byte	0x04
	.zero		1


	//   ....[52]....
        /*044c*/ 	.word	0x00002ba0
        /*0450*/ 	.word	0x00000002
        /*0454*/ 	.word	0x00000090
        /*0458*/ 	.short	0x010a
        /*045a*/ 	.byte	0xff
	.zero		1


	//   ....[53]....
        /*045c*/ 	.word	0x00002cb0
        /*0460*/ 	.word	0x00000002
        /*0464*/ 	.word	0x00000000
        /*0468*/ 	.short	0x0101
        /*046a*/ 	.byte	0xff
	.zero		1


	//   ....[54]....
        /*046c*/ 	.word	0x00002d40
        /*0470*/ 	.word	0x000000ff
        /*0474*/ 	.word	0x000000a0
        /*0478*/ 	.short	0x0106
        /*047a*/ 	.byte	0x04
	.zero		1


	//   ....[55]....
        /*047c*/ 	.word	0x00002d60
        /*0480*/ 	.word	0x000000ff
        /*0484*/ 	.word	0x000000a0
        /*0488*/ 	.short	0x010a
        /*048a*/ 	.byte	0x04
	.zero		1


	//   ....[56]....
        /*048c*/ 	.word	0x00002df0
        /*0490*/ 	.word	0x000000ff
        /*0494*/ 	.word	0x000000a0
        /*0498*/ 	.short	0x0106
        /*049a*/ 	.byte	0x07
	.zero		1


	//   ....[57]....
        /*049c*/ 	.word	0x00002e30
        /*04a0*/ 	.word	0x00000000
        /*04a4*/ 	.word	0x000000a0
        /*04a8*/ 	.short	0x010a
        /*04aa*/ 	.byte	0xff
	.zero		1


	//   ....[58]....
        /*04ac*/ 	.word	0x00003350
        /*04b0*/ 	.word	0x00000000
        /*04b4*/ 	.word	0x00000090
        /*04b8*/ 	.short	0x010a
        /*04ba*/ 	.byte	0xff
	.zero		1


	//   ....[59]....
        /*04bc*/ 	.word	0x00003450
        /*04c0*/ 	.word	0x00000003
        /*04c4*/ 	.word	0x00000000
        /*04c8*/ 	.short	0x0101
        /*04ca*/ 	.byte	0xff
	.zero		1


	//   ....[60]....
        /*04cc*/ 	.word	0x00003460
        /*04d0*/ 	.word	0x000000ff
        /*04d4*/ 	.word	0x00000000
        /*04d8*/ 	.short	0x010a
        /*04da*/ 	.byte	0x04
	.zero		1


	//   ....[61]....
        /*04dc*/ 	.word	0x000034e0
        /*04e0*/ 	.word	0x000000ff
        /*04e4*/ 	.word	0x000000d0
        /*04e8*/ 	.short	0x010a
        /*04ea*/ 	.byte	0x17
	.zero		1


	//   ....[62]....
        /*04ec*/ 	.word	0x000035c0
        /*04f0*/ 	.word	0x000000ff
        /*04f4*/ 	.word	0x00000000
        /*04f8*/ 	.short	0x010a
        /*04fa*/ 	.byte	0x05
	.zero		1


	//   ....[63]....
        /*04fc*/ 	.word	0x00003700
        /*0500*/ 	.word	0x000000ff
        /*0504*/ 	.word	0x00000000
        /*0508*/ 	.short	0x010a
        /*050a*/ 	.byte	0x04
	.zero		1


	//   ....[64]....
        /*050c*/ 	.word	0x000038f0
        /*0510*/ 	.word	0x000000ff
        /*0514*/ 	.word	0x00000000
        /*0518*/ 	.short	0x010a
        /*051a*/ 	.byte	0x04
	.zero		1


	//   ....[65]....
        /*051c*/ 	.word	0x00003980
        /*0520*/ 	.word	0x000000ff
        /*0524*/ 	.word	0x00000000
        /*0528*/ 	.short	0x010a
        /*052a*/ 	.byte	0x05
	.zero		1


	//   ....[66]....
        /*052c*/ 	.word	0x00003a10
        /*0530*/ 	.word	0x000000ff
        /*0534*/ 	.word	0x00000000
        /*0538*/ 	.short	0x010a
        /*053a*/ 	.byte	0x05
	.zero		1


	//   ....[67]....
        /*053c*/ 	.word	0x00003aa0
        /*0540*/ 	.word	0x000000ff
        /*0544*/ 	.word	0x00000000
        /*0548*/ 	.short	0x010a
        /*054a*/ 	.byte	0x04
	.zero		1


	//   ....[68]....
        /*054c*/ 	.word	0x00004000
        /*0550*/ 	.word	0x00000008
        /*0554*/ 	.word	0x00000090
        /*0558*/ 	.short	0x010a
        /*055a*/ 	.byte	0xff
	.zero		1


	//   ....[69]....
        /*055c*/ 	.word	0x00004170
        /*0560*/ 	.word	0x00000000
        /*0564*/ 	.word	0x00000000
        /*0568*/ 	.short	0x0101
        /*056a*/ 	.byte	0xff
	.zero		1


	//   ....[70]....
        /*056c*/ 	.word	0x00004650
        /*0570*/ 	.word	0x000000ff
        /*0574*/ 	.word	0x00000088
        /*0578*/ 	.short	0x010a
        /*057a*/ 	.byte	0x15
	.zero		1


	//   ....[71]....
        /*057c*/ 	.word	0x000047e0
        /*0580*/ 	.word	0x000000ff
        /*0584*/ 	.word	0x00000060
        /*0588*/ 	.short	0x010a
        /*058a*/ 	.byte	0x15
	.zero		1


	//   ....[72]....
        /*058c*/ 	.word	0x00004930
        /*0590*/ 	.word	0x000000ff
        /*0594*/ 	.word	0x00000040
        /*0598*/ 	.short	0x010b
        /*059a*/ 	.byte	0x15
	.zero		1


	//   ....[73]....
        /*059c*/ 	.word	0x00004940
        /*05a0*/ 	.word	0x000000ff
        /*05a4*/ 	.word	0x00000000
        /*05a8*/ 	.short	0x0101
        /*05aa*/ 	.byte	0x32
	.zero		1


	//   ....[74]....
        /*05ac*/ 	.word	0x00004950
        /*05b0*/ 	.word	0x000000ff
        /*05b4*/ 	.word	0x00000068
        /*05b8*/ 	.short	0x010a
        /*05ba*/ 	.byte	0x15
	.zero		1


	//   ....[75]....
        /*05bc*/ 	.word	0x00004aa0
        /*05c0*/ 	.word	0x000000ff
        /*05c4*/ 	.word	0x00000048
        /*05c8*/ 	.short	0x010b
        /*05ca*/ 	.byte	0x15
	.zero		1


	//   ....[76]....
        /*05cc*/ 	.word	0x00004ab0
        /*05d0*/ 	.word	0x000000ff
        /*05d4*/ 	.word	0x00000000
        /*05d8*/ 	.short	0x0101
        /*05da*/ 	.byte	0x31
	.zero		1


	//   ....[77]....
        /*05dc*/ 	.word	0x00004ac0
        /*05e0*/ 	.word	0x000000ff
        /*05e4*/ 	.word	0x00000070
        /*05e8*/ 	.short	0x010a
        /*05ea*/ 	.byte	0x15
	.zero		1


	//   ....[78]....
        /*05ec*/ 	.word	0x00004c20
        /*05f0*/ 	.word	0x000000ff
        /*05f4*/ 	.word	0x00000050
        /*05f8*/ 	.short	0x010b
        /*05fa*/ 	.byte	0x15
	.zero		1


	//   ....[79]....
        /*05fc*/ 	.word	0x00004c30
        /*0600*/ 	.word	0x000000ff
        /*0604*/ 	.word	0x00000000
        /*0608*/ 	.short	0x0101
        /*060a*/ 	.byte	0x30
	.zero		1


	//   ....[80]....
        /*060c*/ 	.word	0x00004c40
        /*0610*/ 	.word	0x000000ff
        /*0614*/ 	.word	0x00000078
        /*0618*/ 	.short	0x010a
        /*061a*/ 	.byte	0x15
	.zero		1


	//   ....[81]....
        /*061c*/ 	.word	0x00004e30
        /*0620*/ 	.word	0x000000ff
        /*0624*/ 	.word	0x00000058
        /*0628*/ 	.short	0x010b
        /*062a*/ 	.byte	0x15
	.zero		1


	//   ....[82]....
        /*062c*/ 	.word	0x00004e40
        /*0630*/ 	.word	0x000000ff
        /*0634*/ 	.word	0x00000000
        /*0638*/ 	.short	0x0101
        /*063a*/ 	.byte	0x2b
	.zero		1


	//   ....[83]....
        /*063c*/ 	.word	0x00004e70
        /*0640*/ 	.word	0x000000ff
        /*0644*/ 	.word	0x00000060
        /*0648*/ 	.short	0x010a
        /*064a*/ 	.byte	0x15
	.zero		1


	//   ....[84]....
        /*064c*/ 	.word	0x00004e90
        /*0650*/ 	.word	0x000000ff
        /*0654*/ 	.word	0x00000068
        /*0658*/ 	.short	0x010a
        /*065a*/ 	.byte	0x15
	.zero		1


	//   ....[85]....
        /*065c*/ 	.word	0x00004eb0
        /*0660*/ 	.word	0x000000ff
        /*0664*/ 	.word	0x00000070
        /*0668*/ 	.short	0x010a
        /*066a*/ 	.byte	0x15
	.zero		1


	//   ....[86]....
        /*066c*/ 	.word	0x00004ef0
        /*0670*/ 	.word	0x00000000
        /*0674*/ 	.word	0x00000078
        /*0678*/ 	.short	0x010a
        /*067a*/ 	.byte	0xff
	.zero		1


	//   ....[87]....
        /*067c*/ 	.word	0x00005240
        /*0680*/ 	.word	0x00000003
        /*0684*/ 	.word	0x00000090
        /*0688*/ 	.short	0x010a
        /*068a*/ 	.byte	0xff
	.zero		1


	//   ....[88]....
        /*068c*/ 	.word	0x000053c0
        /*0690*/ 	.word	0x00000000
        /*0694*/ 	.word	0x00000000
        /*0698*/ 	.short	0x0101
        /*069a*/ 	.byte	0xff
	.zero		1


	//   ....[89]....
        /*069c*/ 	.word	0x00005f10
        /*06a0*/ 	.word	0x00000002
        /*06a4*/ 	.word	0x00000040
        /*06a8*/ 	.short	0x010a
        /*06aa*/ 	.byte	0xff
	.zero		1


	//   ....[90]....
        /*06ac*/ 	.word	0x00005f80
        /*06b0*/ 	.word	0x00000047
        /*06b4*/ 	.word	0x000000b0
        /*06b8*/ 	.short	0x010a
        /*06ba*/ 	.byte	0xff
	.zero		1


	//   ....[91]....
        /*06bc*/ 	.word	0x00006070
        /*06c0*/ 	.word	0x00000002
        /*06c4*/ 	.word	0x00000040
        /*06c8*/ 	.short	0x010a
        /*06ca*/ 	.byte	0xff
	.zero		1


	//   ....[92]....
        /*06cc*/ 	.word	0x00006180
        /*06d0*/ 	.word	0x00000000
        /*06d4*/ 	.word	0x00000000
        /*06d8*/ 	.short	0x0101
        /*06da*/ 	.byte	0xff
	.zero		1


	//   ....[93]....
        /*06dc*/ 	.word	0x00006200
        /*06e0*/ 	.word	0x00000047
        /*06e4*/ 	.word	0x000000b0
        /*06e8*/ 	.short	0x010a
        /*06ea*/ 	.byte	0xff
	.zero		1


	//   ....[94]....
        /*06ec*/ 	.word	0x00006d50
        /*06f0*/ 	.word	0x00000070
        /*06f4*/ 	.word	0x00000040
        /*06f8*/ 	.short	0x010a
        /*06fa*/ 	.byte	0xff
	.zero		1


	//   ....[95]....
        /*06fc*/ 	.word	0x00006e20
        /*0700*/ 	.word	0x00000070
        /*0704*/ 	.word	0x00000040
        /*0708*/ 	.short	0x010a
        /*070a*/ 	.byte	0xff
	.zero		1


	//   ....[96]....
        /*070c*/ 	.word	0x00006f30
        /*0710*/ 	.word	0x00000000
        /*0714*/ 	.word	0x00000000
        /*0718*/ 	.short	0x0101
        /*071a*/ 	.byte	0xff
	.zero		1


	//   ....[97]....
        /*071c*/ 	.word	0x00007aa0
        /*0720*/ 	.word	0x00000070
        /*0724*/ 	.word	0x00000040
        /*0728*/ 	.short	0x010a
        /*072a*/ 	.byte	0xff
	.zero		1


	//   ....[98]....
        /*072c*/ 	.word	0x00007b70
        /*0730*/ 	.word	0x00000070
        /*0734*/ 	.word	0x00000040
        /*0738*/ 	.short	0x010a
        /*073a*/ 	.byte	0xff
	.zero		1


	//   ....[99]....
        /*073c*/ 	.word	0x00007c80
        /*0740*/ 	.word	0x00000000
        /*0744*/ 	.word	0x00000000
        /*0748*/ 	.short	0x0101
        /*074a*/ 	.byte	0xff
	.zero		1


	//   ....[100]....
        /*074c*/ 	.word	0x00008820
        /*0750*/ 	.word	0x00000066
        /*0754*/ 	.word	0x00000040
        /*0758*/ 	.short	0x010a
        /*075a*/ 	.byte	0xff
	.zero		1


	//   ....[101]....
        /*075c*/ 	.word	0x000088f0
        /*0760*/ 	.word	0x00000066
        /*0764*/ 	.word	0x00000040
        /*0768*/ 	.short	0x010a
        /*076a*/ 	.byte	0xff
	.zero		1


	//   ....[102]....
        /*076c*/ 	.word	0x00008a00
        /*0770*/ 	.word	0x00000000
        /*0774*/ 	.word	0x00000000
        /*0778*/ 	.short	0x0101
        /*077a*/ 	.byte	0xff
	.zero		1


	//   ....[103]....
        /*077c*/ 	.word	0x00008e90
        /*0780*/ 	.word	0x000000ff
        /*0784*/ 	.word	0x00000000
        /*0788*/ 	.short	0x0101
        /*078a*/ 	.byte	0x04
	.zero		1


	//   ....[104]....
        /*078c*/ 	.word	0x000096a0
        /*0790*/ 	.word	0x00000000
        /*0794*/ 	.word	0x00000100
        /*0798*/ 	.short	0x010a
        /*079a*/ 	.byte	0xff
	.zero		1


	//   ....[105]....
        /*079c*/ 	.word	0x00009700
        /*07a0*/ 	.word	0x00000000
        /*07a4*/ 	.word	0x00000020
        /*07a8*/ 	.short	0x010a
        /*07aa*/ 	.byte	0xff
	.zero		1


	//   ....[106]....
        /*07ac*/ 	.word	0x00009760
        /*07b0*/ 	.word	0x00000000
        /*07b4*/ 	.word	0x00000020
        /*07b8*/ 	.short	0x010a
        /*07ba*/ 	.byte	0xff
	.zero		1


	//   ....[107]....
        /*07bc*/ 	.word	0x000097b0
        /*07c0*/ 	.word	0x00000003
        /*07c4*/ 	.word	0x00000090
        /*07c8*/ 	.short	0x010a
        /*07ca*/ 	.byte	0xff
	.zero		1


	//   ....[108]....
        /*07cc*/ 	.word	0x00009810
        /*07d0*/ 	.word	0x00000000
        /*07d4*/ 	.word	0x00000000
        /*07d8*/ 	.short	0x010a
        /*07da*/ 	.byte	0xff
	.zero		1


	//   ....[109]....
        /*07dc*/ 	.word	0x00009870
        /*07e0*/ 	.word	0x00000000
        /*07e4*/ 	.word	0x00000000
        /*07e8*/ 	.short	0x010a
        /*07ea*/ 	.byte	0xff
	.zero		1


	//   ....[110]....
        /*07ec*/ 	.word	0x000098d0
        /*07f0*/ 	.word	0x00000000
        /*07f4*/ 	.word	0x00000000
        /*07f8*/ 	.short	0x010a
        /*07fa*/ 	.byte	0xff
	.zero		1


	//   ....[111]....
        /*07fc*/ 	.word	0x00009920
        /*0800*/ 	.word	0x00000002
        /*0804*/ 	.word	0x000000f0
        /*0808*/ 	.short	0x010a
        /*080a*/ 	.byte	0xff
	.zero		1


	//   ....[112]....
        /*080c*/ 	.word	0x00009980
        /*0810*/ 	.word	0x00000002
        /*0814*/ 	.word	0x000000a0
        /*0818*/ 	.short	0x010a
        /*081a*/ 	.byte	0xff
	.zero		1


	//   ....[113]....
        /*081c*/ 	.word	0x000099d0
        /*0820*/ 	.word	0x00000002
        /*0824*/ 	.word	0x00000090
        /*0828*/ 	.short	0x010a
        /*082a*/ 	.byte	0xff
	.zero		1


	//   ....[114]....
        /*082c*/ 	.word	0x00009a30
        /*0830*/ 	.word	0x00000000
        /*0834*/ 	.word	0x000000a0
        /*0838*/ 	.short	0x010a
        /*083a*/ 	.byte	0xff
	.zero		1


	//   ....[115]....
        /*083c*/ 	.word	0x00009a80
        /*0840*/ 	.word	0x00000000
        /*0844*/ 	.word	0x00000090
        /*0848*/ 	.short	0x010a
        /*084a*/ 	.byte	0xff
	.zero		1


	//   ....[116]....
        /*084c*/ 	.word	0x00009ae0
        /*0850*/ 	.word	0x00000003
        /*0854*/ 	.word	0x000000d0
        /*0858*/ 	.short	0x010a
        /*085a*/ 	.byte	0xff
	.zero		1


	//   ....[117]....
        /*085c*/ 	.word	0x00009b40
        /*0860*/ 	.word	0x00000000
        /*0864*/ 	.word	0x00000000
        /*0868*/ 	.short	0x010a
        /*086a*/ 	.byte	0xff
	.zero		1


	//   ....[118]....
        /*086c*/ 	.word	0x00009ba0
        /*0870*/ 	.word	0x00000000
        /*0874*/ 	.word	0x00000000
        /*0878*/ 	.short	0x010a
        /*087a*/ 	.byte	0xff
	.zero		1


	//   ....[119]....
        /*087c*/ 	.word	0x00009c00
        /*0880*/ 	.word	0x00000000
        /*0884*/ 	.word	0x00000000
        /*0888*/ 	.short	0x010a
        /*088a*/ 	.byte	0xff
	.zero		1


	//   ....[120]....
        /*088c*/ 	.word	0x00009c60
        /*0890*/ 	.word	0x00000000
        /*0894*/ 	.word	0x00000000
        /*0898*/ 	.short	0x010a
        /*089a*/ 	.byte	0xff
	.zero		1


	//   ....[121]....
        /*089c*/ 	.word	0x00009cc0
        /*08a0*/ 	.word	0x00000000
        /*08a4*/ 	.word	0x00000000
        /*08a8*/ 	.short	0x010a
        /*08aa*/ 	.byte	0xff
	.zero		1


	//   ....[122]....
        /*08ac*/ 	.word	0x00009d10
        /*08b0*/ 	.word	0x00000008
        /*08b4*/ 	.word	0x00000090
        /*08b8*/ 	.short	0x010a
        /*08ba*/ 	.byte	0xff
	.zero		1


	//   ....[123]....
        /*08bc*/ 	.word	0x00009d70
        /*08c0*/ 	.word	0x00000000
        /*08c4*/ 	.word	0x00000088
        /*08c8*/ 	.short	0x010a
        /*08ca*/ 	.byte	0xff
	.zero		1


	//   ....[124]....
        /*08cc*/ 	.word	0x00009dd0
        /*08d0*/ 	.word	0x00000005
        /*08d4*/ 	.word	0x00000060
        /*08d8*/ 	.short	0x010a
        /*08da*/ 	.byte	0xff
	.zero		1


	//   ....[125]....
        /*08dc*/ 	.word	0x00009e30
        /*08e0*/ 	.word	0x00000005
        /*08e4*/ 	.word	0x00000068
        /*08e8*/ 	.short	0x010a
        /*08ea*/ 	.byte	0xff
	.zero		1


	//   ....[126]....
        /*08ec*/ 	.word	0x00009e90
        /*08f0*/ 	.word	0x00000005
        /*08f4*/ 	.word	0x00000070
        /*08f8*/ 	.short	0x010a
        /*08fa*/ 	.byte	0xff
	.zero		1


	//   ....[127]....
        /*08fc*/ 	.word	0x00009ef0
        /*0900*/ 	.word	0x00000005
        /*0904*/ 	.word	0x00000078
        /*0908*/ 	.short	0x010a
        /*090a*/ 	.byte	0xff
	.zero		1


	//   ....[128]....
        /*090c*/ 	.word	0x00009f50
        /*0910*/ 	.word	0x00000000
        /*0914*/ 	.word	0x00000060
        /*0918*/ 	.short	0x010a
        /*091a*/ 	.byte	0xff
	.zero		1


	//   ....[129]....
        /*091c*/ 	.word	0x00009fb0
        /*0920*/ 	.word	0x00000000
        /*0924*/ 	.word	0x00000068
        /*0928*/ 	.short	0x010a
        /*092a*/ 	.byte	0xff
	.zero		1


	//   ....[130]....
        /*092c*/ 	.word	0x0000a010
        /*0930*/ 	.word	0x00000000
        /*0934*/ 	.word	0x00000070
        /*0938*/ 	.short	0x010a
        /*093a*/ 	.byte	0xff
	.zero		1


	//   ....[131]....
        /*093c*/ 	.word	0x0000a060
        /*0940*/ 	.word	0x00000003
        /*0944*/ 	.word	0x00000090
        /*0948*/ 	.short	0x010a
        /*094a*/ 	.byte	0xff
	.zero		1


	//   ....[132]....
        /*094c*/ 	.word	0x0000a0b0
        /*0950*/ 	.word	0x00000002
        /*0954*/ 	.word	0x00000040
        /*0958*/ 	.short	0x010a
        /*095a*/ 	.byte	0xff
	.zero		1


	//   ....[133]....
        /*095c*/ 	.word	0x0000a100
        /*0960*/ 	.word	0x00000047
        /*0964*/ 	.word	0x000000b0
        /*0968*/ 	.short	0x010a
        /*096a*/ 	.byte	0xff
	.zero		1


	//   ....[134]....
        /*096c*/ 	.word	0x0000a150
        /*0970*/ 	.word	0x00000070
        /*0974*/ 	.word	0x00000040
        /*0978*/ 	.short	0x010a
        /*097a*/ 	.byte	0xff
	.zero		1


	//   ....[135]....
        /*097c*/ 	.word	0x0000a1a0
        /*0980*/ 	.word	0x00000070
        /*0984*/ 	.word	0x00000040
        /*0988*/ 	.short	0x010a
        /*098a*/ 	.byte	0xff
	.zero		1


	//   ....[136]....
        /*098c*/ 	.word	0x0000a1f0
        /*0990*/ 	.word	0x00000066
        /*0994*/ 	.word	0x00000040
        /*0998*/ 	.short	0x010a
        /*099a*/ 	.byte	0xff
	.zero		1


	//----- nvinfo : EIATTR_NUM_MBARRIERS
	.align		4
.L_48:
        /*099c*/ 	.byte	0x03, 0x38
        /*099e*/ 	.short	0x0022


	//----- nvinfo : EIATTR_EXIT_INSTR_OFFSETS
	.align		4
        /*09a0*/ 	.byte	0x04, 0x1c
        /*09a2*/ 	.short	(.L_50 - .L_49)


	//   ....[0]....
.L_49:
        /*09a4*/ 	.word	0x000028f0


	//   ....[1]....
        /*09a8*/ 	.word	0x00002e00


	//   ....[2]....
        /*09ac*/ 	.word	0x00002e60


	//   ....[3]....
        /*09b0*/ 	.word	0x00003d00


	//   ....[4]....
        /*09b4*/ 	.word	0x00004f20


	//   ....[5]....
        /*09b8*/ 	.word	0x00004f60


	//   ....[6]....
        /*09bc*/ 	.word	0x00009690


	//----- nvinfo : EIATTR_MAX_THREADS
	.align		4
.L_50:
        /*09c0*/ 	.byte	0x04, 0x05
        /*09c2*/ 	.short	(.L_52 - .L_51)
.L_51:
        /*09c4*/ 	.word	0x00000100
        /*09c8*/ 	.word	0x00000001
        /*09cc*/ 	.word	0x00000001


	//----- nvinfo : EIATTR_CRS_STACK_SIZE
	.align		4
.L_52:
        /*09d0*/ 	.byte	0x04, 0x1e
        /*09d2*/ 	.short	(.L_54 - .L_53)
.L_53:
        /*09d4*/ 	.word	0x00000000


	//----- nvinfo : EIATTR_CBANK_PARAM_SIZE
	.align		4
.L_54:
        /*09d8*/ 	.byte	0x03, 0x19
        /*09da*/ 	.short	0x0800


	//----- nvinfo : EIATTR_PARAM_CBANK
	.align		4
        /*09dc*/ 	.byte	0x04, 0x0a
        /*09de*/ 	.short	(.L_56 - .L_55)
	.align		4
.L_55:
        /*09e0*/ 	.word	index@(.nv.constant0._ZN7cutlass13device_kernelINS_4gemm6kernel13GemmUniversalIN4cute5tupleIJiiiiEEENS1_10collective13CollectiveMmaINS1_35MainloopSm100TmaUmmaWarpSpecializedILi4ELi2ELi4ENS5_IJNS4_1CILi2EEENSA_ILi1EEESC_EEEEENS5_IJNSA_ILi64EEENSA_ILi256EEESF_EEENS_12float_e5m2_tENS5_IJlSC_lEEESI_SJ_NS4_8TiledMMAINS4_8MMA_AtomIJNS4_10MMA_TraitsINS4_19SM100_MMA_F8F6F4_SSEJSI_SI_fSF_SG_NS4_17integral_constantINS4_4UMMA5MajorELSQ_0EEESR_NSO_INSP_7ScaleInELSS_0EEEST_EEEEEENS4_6LayoutINS5_IJSC_SC_SC_EEENS5_IJNSA_ILi0EEESY_SY_EEEEENS5_IJNS4_10UnderscoreES11_S11_EEEEENS4_13SM90_TMA_LOADENS4_14ComposedLayoutINS4_7SwizzleILi2ELi4ELi3EEENS4_18smem_ptr_flag_bitsILi8EEENSW_INS5_IJNSA_ILi8EEESF_EEENS5_IJSF_SC_EEEEEEEvNS4_8identityENS4_23SM90_TMA_LOAD_MULTICASTES1E_vS1F_EENS_8epilogue10collective18CollectiveEpilogueINS1I_23Sm100TmaWarpSpecializedILi4ELi2ELi32ELb0ELb0EEEJSH_NS5_IJNSW_ISF_SC_EES1N_EEESI_SJ_SI_SJ_NS1I_6fusion15FusionCallbacksIS1M_NS1P_17LinearCombinationISI_fSI_fLNS_15FloatRoundStyleE2EEESH_S1O_JEEENS4_5SM1004TMEM4LOAD26SM100_TMEM_LOAD_16dp32b32xES14_S1E_NS4_39AutoVectorizingCopyWithAssumedAlignmentILi128EEENS4_14SM90_TMA_STOREES1E_S20_S20_EEEvvEEEEvNT_6ParamsE)
        /*09e4*/ 	.short	0x0380
        /*09e6*/ 	.short	0x0800


	//----- nvinfo : EIATTR_SW_WAR
	.align		4
.L_56:
        /*09e8*/ 	.byte	0x04, 0x36
        /*09ea*/ 	.short	(.L_58 - .L_57)
.L_57:
        /*09ec*/ 	.word	0x00000008
.L_58:


//--------------------- .nv.callgraph             --------------------------
	.section	.nv.callgraph,"",@"SHT_CUDA_CALLGRAPH"
	.align	4
	.sectionentsize	8
	.align		4
        /*0000*/ 	.word	0x00000000
	.align		4
        /*0004*/ 	.word	0xffffffff
	.align		4
        /*0008*/ 	.word	index@(_ZN7cutlass13device_kernelINS_4gemm6kernel13GemmUniversalIN4cute5tupleIJiiiiEEENS1_10collective13CollectiveMmaINS1_35MainloopSm100TmaUmmaWarpSpecializedILi4ELi2ELi4ENS5_IJNS4_1CILi2EEENSA_ILi1EEESC_EEEEENS5_IJNSA_ILi64EEENSA_ILi256EEESF_EEENS_12float_e5m2_tENS5_IJlSC_lEEESI_SJ_NS4_8TiledMMAINS4_8MMA_AtomIJNS4_10MMA_TraitsINS4_19SM100_MMA_F8F6F4_SSEJSI_SI_fSF_SG_NS4_17integral_constantINS4_4UMMA5MajorELSQ_0EEESR_NSO_INSP_7ScaleInELSS_0EEEST_EEEEEENS4_6LayoutINS5_IJSC_SC_SC_EEENS5_IJNSA_ILi0EEESY_SY_EEEEENS5_IJNS4_10UnderscoreES11_S11_EEEEENS4_13SM90_TMA_LOADENS4_14ComposedLayoutINS4_7SwizzleILi2ELi4ELi3EEENS4_18smem_ptr_flag_bitsILi8EEENSW_INS5_IJNSA_ILi8EEESF_EEENS5_IJSF_SC_EEEEEEEvNS4_8identityENS4_23SM90_TMA_LOAD_MULTICASTES1E_vS1F_EENS_8epilogue10collective18CollectiveEpilogueINS1I_23Sm100TmaWarpSpecializedILi4ELi2ELi32ELb0ELb0EEEJSH_NS5_IJNSW_ISF_SC_EES1N_EEESI_SJ_SI_SJ_NS1I_6fusion15FusionCallbacksIS1M_NS1P_17LinearCombinationISI_fSI_fLNS_15FloatRoundStyleE2EEESH_S1O_JEEENS4_5SM1004TMEM4LOAD26SM100_TMEM_LOAD_16dp32b32xES14_S1E_NS4_39AutoVectorizingCopyWithAssumedAlignmentILi128EEENS4_14SM90_TMA_STOREES1E_S20_S20_EEEvvEEEEvNT_6ParamsE)
	.align		4
        /*000c*/ 	.word	index@(__assertfail)
	.align		4
        /*0010*/ 	.word	0x00000000
	.align		4
        /*0014*/ 	.word	0xfffffffe
	.align		4
        /*0018*/ 	.word	0x00000000
	.align		4
        /*001c*/ 	.word	0xfffffffd
	.align		4
        /*0020*/ 	.word	0x00000000
	.align		4
        /*0024*/ 	.word	0xfffffffc


//--------------------- .nv.constant4             --------------------------
	.section	.nv.constant4,"a",@progbits
	.align	8
	.align		8
.nv.constant4:
        /*0000*/ 	.dword	__assertfail
	.align		8
        /*0008*/ 	.dword	__unnamed_1
	.align		8
        /*0010*/ 	.dword	__unnamed_2
	.align		8
        /*0018*/ 	.dword	__unnamed_3
	.align		8
        /*0020*/ 	.dword	_ZN39_INTERNAL_8c52eeab_4_k_cu_09fe1825_91334cuda3std3__45__cpo5beginE
	.align		8
        /*0028*/ 	.dword	_ZN39_INTERNAL_8c52eeab_4_k_cu_09fe1825_91334cuda3std3__45__cpo3endE
	.align		8
        /*0030*/ 	.dword	_ZN39_INTERNAL_8c52eeab_4_k_cu_09fe1825_91334cuda3std3__45__cpo6cbeginE
	.align		8
        /*0038*/ 	.dword	_ZN39_INTERNAL_8c52eeab_4_k_cu_09fe1825_91334cuda3std3__45__cpo4cendE
	.align		8
        /*0040*/ 	.dword	_ZN39_INTERNAL_8c52eeab_4_k_cu_09fe1825_91334cuda3std3__441_GLOBAL__N__8c52eeab_4_k_cu_09fe1825_91336ignoreE
	.align		8
        /*0048*/ 	.dword	_ZN39_INTERNAL_8c52eeab_4_k_cu_09fe1825_91334cuda3std3__419piecewise_constructE
	.align		8
        /*0050*/ 	.dword	_ZN39_INTERNAL_8c52eeab_4_k_cu_09fe1825_91334cuda3std3__48in_placeE
	.align		8
        /*0058*/ 	.dword	_ZN39_INTERNAL_8c52eeab_4_k_cu_09fe1825_91334cuda3std6ranges3__45__cpo4swapE
	.align		8
        /*0060*/ 	.dword	_ZN39_INTERNAL_8c52eeab_4_k_cu_09fe1825_91334cuda3std6ranges3__45__cpo9iter_moveE
	.align		8
        /*0068*/ 	.dword	_ZN39_INTERNAL_8c52eeab_4_k_cu_09fe1825_91334cute7productE
	.align		8
        /*0070*/ 	.dword	_ZN39_INTERNAL_8c52eeab_4_k_cu_09fe1825_91334cute1_E
	.align		8
        /*0078*/ 	.dword	$str$25
	.align		8
        /*0080*/ 	.dword	$str$26
	.align		8
        /*0088*/ 	.dword	$str$27
	.align		8
        /*0090*/ 	.dword	$str$28


//--------------------- .text._ZN7cutlass13device_kernelINS_4gemm6kernel13GemmUniversalIN4cute5tupleIJiiiiEEENS1_10collective13CollectiveMmaINS1_35MainloopSm100TmaUmmaWarpSpecializedILi4ELi2ELi4ENS5_IJNS4_1CILi2EEENSA_ILi1EEESC_EEEEENS5_IJNSA_ILi64EEENSA_ILi256EEESF_EEENS_12float_e5m2_tENS5_IJlSC_lEEESI_SJ_NS4_8TiledMMAINS4_8MMA_AtomIJNS4_10MMA_TraitsINS4_19SM100_MMA_F8F6F4_SSEJSI_SI_fSF_SG_NS4_17integral_constantINS4_4UMMA5MajorELSQ_0EEESR_NSO_INSP_7ScaleInELSS_0EEEST_EEEEEENS4_6LayoutINS5_IJSC_SC_SC_EEENS5_IJNSA_ILi0EEESY_SY_EEEEENS5_IJNS4_10UnderscoreES11_S11_EEEEENS4_13SM90_TMA_LOADENS4_14ComposedLayoutINS4_7SwizzleILi2ELi4ELi3EEENS4_18smem_ptr_flag_bitsILi8EEENSW_INS5_IJNSA_ILi8EEESF_EEENS5_IJSF_SC_EEEEEEEvNS4_8identityENS4_23SM90_TMA_LOAD_MULTICASTES1E_vS1F_EENS_8epilogue10collective18CollectiveEpilogueINS1I_23Sm100TmaWarpSpecializedILi4ELi2ELi32ELb0ELb0EEEJSH_NS5_IJNSW_ISF_SC_EES1N_EEESI_SJ_SI_SJ_NS1I_6fusion15FusionCallbacksIS1M_NS1P_17LinearCombinationISI_fSI_fLNS_15FloatRoundStyleE2EEESH_S1O_JEEENS4_5SM1004TMEM4LOAD26SM100_TMEM_LOAD_16dp32b32xES14_S1E_NS4_39AutoVectorizingCopyWithAssumedAlignmentILi128EEENS4_14SM90_TMA_STOREES1E_S20_S20_EEEvvEEEEvNT_6ParamsE --------------------------
	.section	.text._ZN7cutlass13device_kernelINS_4gemm6kernel13GemmUniversalIN4cute5tupleIJiiiiEEENS1_10collective13CollectiveMmaINS1_35MainloopSm100TmaUmmaWarpSpecializedILi4ELi2ELi4ENS5_IJNS4_1CILi2EEENSA_ILi1EEESC_EEEEENS5_IJNSA_ILi64EEENSA_ILi256EEESF_EEENS_12float_e5m2_tENS5_IJlSC_lEEESI_SJ_NS4_8TiledMMAINS4_8MMA_AtomIJNS4_10MMA_TraitsINS4_19SM100_MMA_F8F6F4_SSEJSI_SI_fSF_SG_NS4_17integral_constantINS4_4UMMA5MajorELSQ_0EEESR_NSO_INSP_7ScaleInELSS_0EEEST_EEEEEENS4_6LayoutINS5_IJSC_SC_SC_EEENS5_IJNSA_ILi0EEESY_SY_EEEEENS5_IJNS4_10UnderscoreES11_S11_EEEEENS4_13SM90_TMA_LOADENS4_14ComposedLayoutINS4_7SwizzleILi2ELi4ELi3EEENS4_18smem_ptr_flag_bitsILi8EEENSW_INS5_IJNSA_ILi8EEESF_EEENS5_IJSF_SC_EEEEEEEvNS4_8identityENS4_23SM90_TMA_LOAD_MULTICASTES1E_vS1F_EENS_8epilogue10collective18CollectiveEpilogueINS1I_23Sm100TmaWarpSpecializedILi4ELi2ELi32ELb0ELb0EEEJSH_NS5_IJNSW_ISF_SC_EES1N_EEESI_SJ_SI_SJ_NS1I_6fusion15FusionCallbacksIS1M_NS1P_17LinearCombinationISI_fSI_fLNS_15FloatRoundStyleE2EEESH_S1O_JEEENS4_5SM1004TMEM4LOAD26SM100_TMEM_LOAD_16dp32b32xES14_S1E_NS4_39AutoVectorizingCopyWithAssumedAlignmentILi128EEENS4_14SM90_TMA_STOREES1E_S20_S20_EEEvvEEEEvNT_6ParamsE,"ax",@progbits
	.align	128
.text._ZN7cutlass13device_kernelINS_4gemm6kernel13GemmUniversalIN4cute5tupleIJiiiiEEENS1_10collective13CollectiveMmaINS1_35MainloopSm100TmaUmmaWarpSpecializedILi4ELi2ELi4ENS5_IJNS4_1CILi2EEENSA_ILi1EEESC_EEEEENS5_IJNSA_ILi64EEENSA_ILi256EEESF_EEENS_12float_e5m2_tENS5_IJlSC_lEEESI_SJ_NS4_8TiledMMAINS4_8MMA_AtomIJNS4_10MMA_TraitsINS4_19SM100_MMA_F8F6F4_SSEJSI_SI_fSF_SG_NS4_17integral_constantINS4_4UMMA5MajorELSQ_0EEESR_NSO_INSP_7ScaleInELSS_0EEEST_EEEEEENS4_6LayoutINS5_IJSC_SC_SC_EEENS5_IJNSA_ILi0EEESY_SY_EEEEENS5_IJNS4_10UnderscoreES11_S11_EEEEENS4_13SM90_TMA_LOADENS4_14ComposedLayoutINS4_7SwizzleILi2ELi4ELi3EEENS4_18smem_ptr_flag_bitsILi8EEENSW_INS5_IJNSA_ILi8EEESF_EEENS5_IJSF_SC_EEEEEEEvNS4_8identityENS4_23SM90_TMA_LOAD_MULTICASTES1E_vS1F_EENS_8epilogue10collective18CollectiveEpilogueINS1I_23Sm100TmaWarpSpecializedILi4ELi2ELi32ELb0ELb0EEEJSH_NS5_IJNSW_ISF_SC_EES1N_EEESI_SJ_SI_SJ_NS1I_6fusion15FusionCallbacksIS1M_NS1P_17LinearCombinationISI_fSI_fLNS_15FloatRoundStyleE2EEESH_S1O_JEEENS4_5SM1004TMEM4LOAD26SM100_TMEM_LOAD_16dp32b32xES14_S1E_NS4_39AutoVectorizingCopyWithAssumedAlignmentILi128EEENS4_14SM90_TMA_STOREES1E_S20_S20_EEEvvEEEEvNT_6ParamsE:
        .type           _ZN7cutlass13device_kernelINS_4gemm6kernel13GemmUniversalIN4cute5tupleIJiiiiEEENS1_10collective13CollectiveMmaINS1_35MainloopSm100TmaUmmaWarpSpecializedILi4ELi2ELi4ENS5_IJNS4_1CILi2EEENSA_ILi1EEESC_EEEEENS5_IJNSA_ILi64EEENSA_ILi256EEESF_EEENS_12float_e5m2_tENS5_IJlSC_lEEESI_SJ_NS4_8TiledMMAINS4_8MMA_AtomIJNS4_10MMA_TraitsINS4_19SM100_MMA_F8F6F4_SSEJSI_SI_fSF_SG_NS4_17integral_constantINS4_4UMMA5MajorELSQ_0EEESR_NSO_INSP_7ScaleInELSS_0EEEST_EEEEEENS4_6LayoutINS5_IJSC_SC_SC_EEENS5_IJNSA_ILi0EEESY_SY_EEEEENS5_IJNS4_10UnderscoreES11_S11_EEEEENS4_13SM90_TMA_LOADENS4_14ComposedLayoutINS4_7SwizzleILi2ELi4ELi3EEENS4_18smem_ptr_flag_bitsILi8EEENSW_INS5_IJNSA_ILi8EEESF_EEENS5_IJSF_SC_EEEEEEEvNS4_8identityENS4_23SM90_TMA_LOAD_MULTICASTES1E_vS1F_EENS_8epilogue10collective18CollectiveEpilogueINS1I_23Sm100TmaWarpSpecializedILi4ELi2ELi32ELb0ELb0EEEJSH_NS5_IJNSW_ISF_SC_EES1N_EEESI_SJ_SI_SJ_NS1I_6fusion15FusionCallbacksIS1M_NS1P_17LinearCombinationISI_fSI_fLNS_15FloatRoundStyleE2EEESH_S1O_JEEENS4_5SM1004TMEM4LOAD26SM100_TMEM_LOAD_16dp32b32xES14_S1E_NS4_39AutoVectorizingCopyWithAssumedAlignmentILi128EEENS4_14SM90_TMA_STOREES1E_S20_S20_EEEvvEEEEvNT_6ParamsE,@function
        .size           _ZN7cutlass13device_kernelINS_4gemm6kernel13GemmUniversalIN4cute5tupleIJiiiiEEENS1_10collective13CollectiveMmaINS1_35MainloopSm100TmaUmmaWarpSpecializedILi4ELi2ELi4ENS5_IJNS4_1CILi2EEENSA_ILi1EEESC_EEEEENS5_IJNSA_ILi64EEENSA_ILi256EEESF_EEENS_12float_e5m2_tENS5_IJlSC_lEEESI_SJ_NS4_8TiledMMAINS4_8MMA_AtomIJNS4_10MMA_TraitsINS4_19SM100_MMA_F8F6F4_SSEJSI_SI_fSF_SG_NS4_17integral_constantINS4_4UMMA5MajorELSQ_0EEESR_NSO_INSP_7ScaleInELSS_0EEEST_EEEEEENS4_6LayoutINS5_IJSC_SC_SC_EEENS5_IJNSA_ILi0EEESY_SY_EEEEENS5_IJNS4_10UnderscoreES11_S11_EEEEENS4_13SM90_TMA_LOADENS4_14ComposedLayoutINS4_7SwizzleILi2ELi4ELi3EEENS4_18smem_ptr_flag_bitsILi8EEENSW_INS5_IJNSA_ILi8EEESF_EEENS5_IJSF_SC_EEEEEEEvNS4_8identityENS4_23SM90_TMA_LOAD_MULTICASTES1E_vS1F_EENS_8epilogue10collective18CollectiveEpilogueINS1I_23Sm100TmaWarpSpecializedILi4ELi2ELi32ELb0ELb0EEEJSH_NS5_IJNSW_ISF_SC_EES1N_EEESI_SJ_SI_SJ_NS1I_6fusion15FusionCallbacksIS1M_NS1P_17LinearCombinationISI_fSI_fLNS_15FloatRoundStyleE2EEESH_S1O_JEEENS4_5SM1004TMEM4LOAD26SM100_TMEM_LOAD_16dp32b32xES14_S1E_NS4_39AutoVectorizingCopyWithAssumedAlignmentILi128EEENS4_14SM90_TMA_STOREES1E_S20_S20_EEEvvEEEEvNT_6ParamsE,(.L_x_177 - _ZN7cutlass13device_kernelINS_4gemm6kernel13GemmUniversalIN4cute5tupleIJiiiiEEENS1_10collective13CollectiveMmaINS1_35MainloopSm100TmaUmmaWarpSpecializedILi4ELi2ELi4ENS5_IJNS4_1CILi2EEENSA_ILi1EEESC_EEEEENS5_IJNSA_ILi64EEENSA_ILi256EEESF_EEENS_12float_e5m2_tENS5_IJlSC_lEEESI_SJ_NS4_8TiledMMAINS4_8MMA_AtomIJNS4_10MMA_TraitsINS4_19SM100_MMA_F8F6F4_SSEJSI_SI_fSF_SG_NS4_17integral_constantINS4_4UMMA5MajorELSQ_0EEESR_NSO_INSP_7ScaleInELSS_0EEEST_EEEEEENS4_6LayoutINS5_IJSC_SC_SC_EEENS5_IJNSA_ILi0EEESY_SY_EEEEENS5_IJNS4_10UnderscoreES11_S11_EEEEENS4_13SM90_TMA_LOADENS4_14ComposedLayoutINS4_7SwizzleILi2ELi4ELi3EEENS4_18smem_ptr_flag_bitsILi8EEENSW_INS5_IJNSA_ILi8EEESF_EEENS5_IJSF_SC_EEEEEEEvNS4_8identityENS4_23SM90_TMA_LOAD_MULTICASTES1E_vS1F_EENS_8epilogue10collective18CollectiveEpilogueINS1I_23Sm100TmaWarpSpecializedILi4ELi2ELi32ELb0ELb0EEEJSH_NS5_IJNSW_ISF_SC_EES1N_EEESI_SJ_SI_SJ_NS1I_6fusion15FusionCallbacksIS1M_NS1P_17LinearCombinationISI_fSI_fLNS_15FloatRoundStyleE2EEESH_S1O_JEEENS4_5SM1004TMEM4LOAD26SM100_TMEM_LOAD_16dp32b32xES14_S1E_NS4_39AutoVectorizingCopyWithAssumedAlignmentILi128EEENS4_14SM90_TMA_STOREES1E_S20_S20_EEEvvEEEEvNT_6ParamsE)
        .other          _ZN7cutlass13device_kernelINS_4gemm6kernel13GemmUniversalIN4cute5tupleIJiiiiEEENS1_10collective13CollectiveMmaINS1_35MainloopSm100TmaUmmaWarpSpecializedILi4ELi2ELi4ENS5_IJNS4_1CILi2EEENSA_ILi1EEESC_EEEEENS5_IJNSA_ILi64EEENSA_ILi256EEESF_EEENS_12float_e5m2_tENS5_IJlSC_lEEESI_SJ_NS4_8TiledMMAINS4_8MMA_AtomIJNS4_10MMA_TraitsINS4_19SM100_MMA_F8F6F4_SSEJSI_SI_fSF_SG_NS4_17integral_constantINS4_4UMMA5MajorELSQ_0EEESR_NSO_INSP_7ScaleInELSS_0EEEST_EEEEEENS4_6LayoutINS5_IJSC_SC_SC_EEENS5_IJNSA_ILi0EEESY_SY_EEEEENS5_IJNS4_10UnderscoreES11_S11_EEEEENS4_13SM90_TMA_LOADENS4_14ComposedLayoutINS4_7SwizzleILi2ELi4ELi3EEENS4_18smem_ptr_flag_bitsILi8EEENSW_INS5_IJNSA_ILi8EEESF_EEENS5_IJSF_SC_EEEEEEEvNS4_8identityENS4_23SM90_TMA_LOAD_MULTICASTES1E_vS1F_EENS_8epilogue10collective18CollectiveEpilogueINS1I_23Sm100TmaWarpSpecializedILi4ELi2ELi32ELb0ELb0EEEJSH_NS5_IJNSW_ISF_SC_EES1N_EEESI_SJ_SI_SJ_NS1I_6fusion15FusionCallbacksIS1M_NS1P_17LinearCombinationISI_fSI_fLNS_15FloatRoundStyleE2EEESH_S1O_JEEENS4_5SM1004TMEM4LOAD26SM100_TMEM_LOAD_16dp32b32xES14_S1E_NS4_39AutoVectorizingCopyWithAssumedAlignmentILi128EEENS4_14SM90_TMA_STOREES1E_S20_S20_EEEvvEEEEvNT_6ParamsE,@"STO_CUDA_ENTRY STV_DEFAULT"
_ZN7cutlass13device_kernelINS_4gemm6kernel13GemmUniversalIN4cute5tupleIJiiiiEEENS1_10collective13CollectiveMmaINS1_35MainloopSm100TmaUmmaWarpSpecializedILi4ELi2ELi4ENS5_IJNS4_1CILi2EEENSA_ILi1EEESC_EEEEENS5_IJNSA_ILi64EEENSA_ILi256EEESF_EEENS_12float_e5m2_tENS5_IJlSC_lEEESI_SJ_NS4_8TiledMMAINS4_8MMA_AtomIJNS4_10MMA_TraitsINS4_19SM100_MMA_F8F6F4_SSEJSI_SI_fSF_SG_NS4_17integral_constantINS4_4UMMA5MajorELSQ_0EEESR_NSO_INSP_7ScaleInELSS_0EEEST_EEEEEENS4_6LayoutINS5_IJSC_SC_SC_EEENS5_IJNSA_ILi0EEESY_SY_EEEEENS5_IJNS4_10UnderscoreES11_S11_EEEEENS4_13SM90_TMA_LOADENS4_14ComposedLayoutINS4_7SwizzleILi2ELi4ELi3EEENS4_18smem_ptr_flag_bitsILi8EEENSW_INS5_IJNSA_ILi8EEESF_EEENS5_IJSF_SC_EEEEEEEvNS4_8identityENS4_23SM90_TMA_LOAD_MULTICASTES1E_vS1F_EENS_8epilogue10collective18CollectiveEpilogueINS1I_23Sm100TmaWarpSpecializedILi4ELi2ELi32ELb0ELb0EEEJSH_NS5_IJNSW_ISF_SC_EES1N_EEESI_SJ_SI_SJ_NS1I_6fusion15FusionCallbacksIS1M_NS1P_17LinearCombinationISI_fSI_fLNS_15FloatRoundStyleE2EEESH_S1O_JEEENS4_5SM1004TMEM4LOAD26SM100_TMEM_LOAD_16dp32b32xES14_S1E_NS4_39AutoVectorizingCopyWithAssumedAlignmentILi128EEENS4_14SM90_TMA_STOREES1E_S20_S20_EEEvvEEEEvNT_6ParamsE:
[----:B------:R-:W1:Y:S01]  /*0000*/  LDC R1, c[0x0][0x37c] ;  /* 0x0000df00ff017b82 */ /* 0x000e620000000800 */
[----:B------:R-:W2:Y:S01]  /*0010*/  S2R R95, SR_TID.X ;  /* 0x00000000005f7919 */ /* 0x000ea20000002100 */
[----:B------:R-:W3:Y:S01]  /*0020*/  LDCU.64 UR8, c[0x0][0x890] ;  /* 0x00011200ff0877ac */ /* 0x000ee20008000a00 */
[----:B------:R-:W-:Y:S02]  /*0030*/  PRMT R85, RZ, 0x7610, R85 ;  /* 0x00007610ff557816 */ /* 0x000fe40000000055 */
[----:B------:R-:W-:Y:S01]  /*0040*/  ELECT P3, URZ, PT ;  /* 0x0000000000ff782f */ /* 0x000fe20003860000 */
[----:B---3--:R-:W-:-:S04]  /*0050*/  UISETP.NE.U32.AND UP0, UPT, UR8, URZ, UPT ;  /* 0x000000ff0800728c */ /* 0x008fc8000bf05070 */
[----:B------:R-:W-:Y:S01]  /*0060*/  UISETP.NE.AND.EX UP0, UPT, UR9, URZ, UPT, UP0 ;  /* 0x000000ff0900728c */ /* 0x000fe2000bf05300 */
[----:B--2---:R-:W-:-:S05]  /*0070*/  SHF.R.U32.HI R86, RZ, 0x5, R95 ;  /* 0x00000005ff567819 */ /* 0x004fca000001165f */
[----:B------:R-:W2:Y:S02]  /*0080*/  SHFL.IDX PT, R0, R86, RZ, 0x1f ;  /* 0x00001fff56007589 */ /* 0x000ea400000e0000 */
[----:B--2---:R-:W-:Y:S01]  /*0090*/  R2UR UR18, R0 ;  /* 0x00000000001272ca */ /* 0x004fe200000e0000 */
[----:B-1----:R-:W-:-:S14]  /*00a0*/  BRA.U UP0, `(.L_x_0) ;  /* 0x0000000100307547 */ /* 0x002fdc000b800000 */
[----:B------:R-:W1:Y:S02]  /*00b0*/  LDCU.64 UR4, c[0x0][0x888] ;  /* 0x00011100ff0477ac */ /* 0x000e640008000a00 */
[----:B-1----:R-:W-:-:S04]  /*00c0*/  UISETP.NE.U32.AND UP0, UPT, UR4, URZ, UPT ;  /* 0x000000ff0400728c */ /* 0x002fc8000bf05070 */
[----:B------:R-:W-:-:S09]  /*00d0*/  UISETP.NE.AND.EX UP0, UPT, UR5, URZ, UPT, UP0 ;  /* 0x000000ff0500728c */ /* 0x000fd2000bf05300 */
[----:B------:R-:W-:Y:S05]  /*00e0*/  BRA.U !UP0, `(.L_x_1) ;  /* 0x0000000108147547 */ /* 0x000fea000b800000 */
[----:B------:R-:W1:Y:S01]  /*00f0*/  LDC.64 R2, c[0x0][0x888] ;  /* 0x00022200ff027b82 */ /* 0x000e620000000a00 */
[----:B------:R-:W1:Y:S02]  /*0100*/  LDCU.64 UR4, c[0x0][0x358] ;  /* 0x00006b00ff0477ac */ /* 0x000e640008000a00 */
[----:B-1----:R1:W5:Y:S01]  /*0110*/  LDG.E R41, desc[UR4][R2.64] ;  /* 0x0000000402297981 */ /* 0x002362000c1e1900 */
[----:B------:R-:W-:Y:S01]  /*0120*/  HFMA2 R85, -RZ, RZ, 0, 5.9604644775390625e-08 ;  /* 0x00000001ff557431 */ /* 0x000fe200000001ff */
[----:B------:R-:W-:Y:S05]  /*0130*/  BRA `(.L_x_0) ;  /* 0x00000000000c7947 */ /* 0x000fea0003800000 */
.L_x_1:
[----:B------:R-:W1:Y:S01]  /*0140*/  LDCU UR4, c[0x0][0x880] ;  /* 0x00011000ff0477ac */ /* 0x000e620008000800 */
[----:B------:R-:W-:Y:S01]  /*0150*/  HFMA2 R85, -RZ, RZ, 0, 5.9604644775390625e-08 ;  /* 0x00000001ff557431 */ /* 0x000fe200000001ff */
[----:B-1----:R-:W-:-:S07]  /*0160*/  MOV R41, UR4 ;  /* 0x0000000400297c02 */ /* 0x002fce0008000f00 */
.L_x_0:
[----:B------:R-:W2:Y:S02]  /*0170*/  LDCU.64 UR4, c[0x0][0x8b0] ;  /* 0x00011600ff0477ac */ /* 0x000ea40008000a00 */
[----:B--2---:R-:W-:-:S04]  /*0180*/  UISETP.NE.U32.AND UP0, UPT, UR4, URZ, UPT ;  /* 0x000000ff0400728c */ /* 0x004fc8000bf05070 */
[----:B------:R-:W-:-:S09]  /*0190*/  UISETP.NE.AND.EX UP0, UPT, UR5, URZ, UPT, UP0 ;  /* 0x000000ff0500728c */ /* 0x000fd2000bf05300 */
[----:B------:R-:W-:Y:S05]  /*01a0*/  BRA.U UP0, `(.L_x_2) ;  /* 0x0000000100287547 */ /* 0x000fea000b800000 */
[----:B------:R-:W2:Y:S02]  /*01b0*/  LDCU.64 UR4, c[0x0][0x8a8] ;  /* 0x00011500ff0477ac */ /* 0x000ea40008000a00 */
[----:B--2---:R-:W-:-:S04]  /*01c0*/  UISETP.NE.U32.AND UP0, UPT, UR4, URZ, UPT ;  /* 0x000000ff0400728c */ /* 0x004fc8000bf05070 */
[----:B------:R-:W-:-:S09]  /*01d0*/  UISETP.NE.AND.EX UP0, UPT, UR5, URZ, UPT, UP0 ;  /* 0x000000ff0500728c */ /* 0x000fd2000bf05300 */
[----:B------:R-:W-:Y:S05]  /*01e0*/  BRA.U !UP0, `(.L_x_3) ;  /* 0x0000000108107547 */ /* 0x000fea000b800000 */
[----:B------:R-:W2:Y:S01]  /*01f0*/  LDC.64 R38, c[0x0][0x8a8] ;  /* 0x00022a00ff267b82 */ /* 0x000ea20000000a00 */
[----:B------:R-:W2:Y:S02]  /*0200*/  LDCU.64 UR4, c[0x0][0x358] ;  /* 0x00006b00ff0477ac */ /* 0x000ea40008000a00 */
[----:B--2---:R2:W5:Y:S01]  /*0210*/  LDG.E R38, desc[UR4][R38.64] ;  /* 0x0000000426267981 */ /* 0x004562000c1e1900 */
[----:B------:R-:W-:Y:S05]  /*0220*/  BRA `(.L_x_2) ;  /* 0x0000000000087947 */ /* 0x000fea0003800000 */
.L_x_3:
[----:B------:R-:W2:Y:S02]  /*0230*/  LDCU UR4, c[0x0][0x8a0] ;  /* 0x00011400ff0477ac */ /* 0x000ea40008000800 */
[----:B--2---:R-:W-:Y:S02]  /*0240*/  MOV R38, UR4 ;  /* 0x0000000400267c02 */ /* 0x004fe40008000f00 */
.L_x_2:
[----:B------:R-:W-:Y:S01]  /*0250*/  IMAD.U32 R0, RZ, RZ, UR18 ;  /* 0x00000012ff007e24 */ /* 0x000fe2000f8e00ff */
[----:B------:R-:W-:Y:S04]  /*0260*/  BSSY.RECONVERGENT B0, `(.L_x_4) ;  /* 0x000000c000007945 */ /* 0x000fe80003800200 */
[C---:B------:R-:W-:Y:S02]  /*0270*/  ISETP.NE.OR P1, PT, R0.reuse, 0x1, !P3 ;  /* 0x000000010000780c */ /* 0x040fe40005f25670 */
[----:B------:R-:W-:-:S11]  /*0280*/  ISETP.NE.OR P0, PT, R0, 0x3, !P3 ;  /* 0x000000030000780c */ /* 0x000fd60005f05670 */
[----:B------:R-:W-:Y:S05]  /*0290*/  @P1 BRA `(.L_x_5) ;  /* 0x0000000000201947 */ /* 0x000fea0003800000 */
[----:B------:R-:W3:Y:S02]  /*02a0*/  LDCU.64 UR4, c[0x0][0x348] ;  /* 0x00006900ff0477ac */ /* 0x000ee40008000a00 */
[----:B---3--:R-:W-:Y:S02]  /*02b0*/  UIADD3 UR6, UP1, UPT, UR4, 0x80, URZ ;  /* 0x0000008004067890 */ /* 0x008fe4000ff3e0ff */
[----:B------:R-:W-:Y:S02]  /*02c0*/  UIADD3 UR4, UP0, UPT, UR4, 0x180, URZ ;  /* 0x0000018004047890 */ /* 0x000fe4000ff1e0ff */
[----:B------:R-:W-:Y:S02]  /*02d0*/  UIADD3.X UR7, UPT, UPT, URZ, UR5, URZ, UP1, !UPT ;  /* 0x00000005ff077290 */ /* 0x000fe40008ffe4ff */
[----:B------:R-:W-:-:S07]  /*02e0*/  UIADD3.X UR5, UPT, UPT, URZ, UR5, URZ, UP0, !UPT ;  /* 0x00000005ff057290 */ /* 0x000fce00087fe4ff */
[----:B------:R3:W-:Y:S02]  /*02f0*/  UTMACCTL.PF [UR6] ;  /* 0x00000000060079b9 */ /* 0x0007e40008040000 */
[----:B------:R3:W-:Y:S02]  /*0300*/  UTMACCTL.PF [UR4] ;  /* 0x00000000040079b9 */ /* 0x0007e40008040000 */
[----:B---3--:R-:W-:Y:S01]  /*0310*/  NOP ;  /* 0x0000000000007918 */ /* 0x008fe20000000000 */
.L_x_5:
[----:B------:R-:W-:Y:S05]  /*0320*/  BSYNC.RECONVERGENT B0 ;  /* 0x0000000000007941 */ /* 0x000fea0003800200 */
.L_x_4:
[----:B------:R-:W-:Y:S04]  /*0330*/  BSSY.RECONVERGENT B0, `(.L_x_6) ;  /* 0x000000a000007945 */ /* 0x000fe80003800200 */
        /* <DEDUP_REMOVED lines=9> */
.L_x_7:
[----:B------:R-:W-:Y:S05]  /*03d0*/  BSYNC.RECONVERGENT B0 ;  /* 0x0000000000007941 */ /* 0x000fea0003800200 */
.L_x_6:
[----:B------:R-:W3:Y:S01]  /*03e0*/  LDCU.64 UR4, c[0x0][0x888] ;  /* 0x00011100ff0477ac */ /* 0x000ee20008000a00 */
[----:B------:R-:W-:Y:S02]  /*03f0*/  UISETP.EQ.U32.AND UP2, UPT, UR8, URZ, UPT ;  /* 0x000000ff0800728c */ /* 0x000fe4000bf42070 */
[----:B------:R-:W-:Y:S02]  /*0400*/  UPLOP3.LUT UP3, UPT, UPT, UPT, UPT, 0x80, 0x8 ;  /* 0x000000000008789c */ /* 0x000fe40003f6f070 */
[----:B---3--:R-:W-:-:S04]  /*0410*/  UISETP.NE.U32.AND UP0, UPT, UR4, URZ, UPT ;  /* 0x000000ff0400728c */ /* 0x008fc8000bf05070 */
[----:B------:R-:W-:-:S04]  /*0420*/  UISETP.NE.AND.EX UP1, UPT, UR5, URZ, UPT, UP0 ;  /* 0x000000ff0500728c */ /* 0x000fc8000bf25300 */
[----:B------:R-:W-:-:S04]  /*0430*/  UISETP.EQ.OR.EX UP4, UPT, UR9, URZ, !UP1, UP2 ;  /* 0x000000ff0900728c */ /* 0x000fc8000cf82720 */
[----:B------:R-:W-:-:S06]  /*0440*/  UP2UR UR4, UPR, URZ, 0x10 ;  /* 0x00000010ff047883 */ /* 0x000fcc0008000000 */
[----:B------:R-:W-:Y:S01]  /*0450*/  MOV R88, UR4 ;  /* 0x0000000400587c02 */ /* 0x000fe20008000f00 */
[----:B------:R-:W-:Y:S06]  /*0460*/  BRA.U !UP4, `(.L_x_8) ;  /* 0x000000010c207547 */ /* 0x000fec000b800000 */
[----:B------:R-:W-:Y:S01]  /*0470*/  UISETP.NE.U32.AND UP2, UPT, UR8, URZ, UPT ;  /* 0x000000ff0800728c */ /* 0x000fe2000bf45070 */
[----:B-----5:R-:W-:Y:S01]  /*0480*/  FSETP.NEU.AND P0, PT, R41, RZ, PT ;  /* 0x000000ff2900720b */ /* 0x020fe20003f0d000 */
[----:B------:R-:W-:Y:S02]  /*0490*/  USEL UR4, URZ, 0xffffffff, UP1 ;  /* 0xffffffffff047887 */ /* 0x000fe40008800000 */
[----:B------:R-:W-:-:S10]  /*04a0*/  UISETP.NE.AND.EX UP2, UPT, UR9, URZ, UPT, UP2 ;  /* 0x000000ff0900728c */ /* 0x000fd4000bf45320 */
[----:B------:R-:W-:Y:S01]  /*04b0*/  VOTEU.ANY UP0, P0 ;  /* 0x0000000000ff7886 */ /* 0x000fe20000000100 */
[----:B------:R-:W-:-:S04]  /*04c0*/  @!UP2 USEL UR4, URZ, 0xffffffff, UP0 ;  /* 0xffffffffff04a887 */ /* 0x000fc80008000000 */
[----:B------:R-:W-:-:S04]  /*04d0*/  ULOP3.LUT UR4, UR4, 0x1, URZ, 0xc0, !UPT ;  /* 0x0000000104047892 */ /* 0x000fc8000f8ec0ff */
[----:B------:R-:W-:-:S11]  /*04e0*/  UISETP.NE.U32.AND UP3, UPT, UR4, 0x1, UPT ;  /* 0x000000010400788c */ /* 0x000fd6000bf65070 */
.L_x_8:
[----:B-1----:R-:W1:Y:S01]  /*04f0*/  SHFL.IDX PT, R2, R86, RZ, 0x1f ;  /* 0x00001fff56027589 */ /* 0x002e6200000e0000 */
[----:B------:R-:W-:Y:S01]  /*0500*/  UISETP.NE.AND UP6, UPT, UR18, 0x2, UPT ;  /* 0x000000021200788c */ /* 0x000fe2000bfc5270 */
[----:B-1----:R-:W-:-:S13]  /*0510*/  ISETP.NE.AND P0, PT, R2, RZ, PT ;  /* 0x000000ff0200720c */ /* 0x002fda0003f05270 */
[----:B------:R-:W-:Y:S05]  /*0520*/  @P0 BRA `(.L_x_9) ;  /* 0x0000000000580947 */ /* 0x000fea0003800000 */
[----:B------:R-:W1:Y:S01]  /*0530*/  S2UR UR4, SR_CgaCtaId ;  /* 0x00000000000479c3 */ /* 0x000e620000008800 */
[----:B------:R-:W-:Y:S01]  /*0540*/  UMOV UR5, 0x400 ;  /* 0x0000040000057882 */ /* 0x000fe20000000000 */
[----:B------:R-:W-:Y:S01]  /*0550*/  UMOV UR8, 0x1 ;  /* 0x0000000100087882 */ /* 0x000fe20000000000 */
[----:B------:R-:W-:Y:S01]  /*0560*/  UMOV UR6, 0x2 ;  /* 0x0000000200067882 */ /* 0x000fe20000000000 */
[----:B------:R-:W-:-:S04]  /*0570*/  UIADD3 UR8, UPT, UPT, -UR8, 0x100000, URZ ;  /* 0x0010000008087890 */ /* 0x000fc8000fffe1ff */
[----:B------:R-:W-:Y:S02]  /*0580*/  USHF.L.U32 UR9, UR8, 0xb, URZ ;  /* 0x0000000b08097899 */ /* 0x000fe400080006ff */
[----:B------:R-:W-:Y:S02]  /*0590*/  USHF.L.U32 UR8, UR8, 0x1, URZ ;  /* 0x0000000108087899 */ /* 0x000fe400080006ff */
[----:B------:R-:W-:-:S04]  /*05a0*/  UIADD3 UR6, UPT, UPT, -UR6, 0x100000, URZ ;  /* 0x0010000006067890 */ /* 0x000fc8000fffe1ff */
[----:B------:R-:W-:Y:S02]  /*05b0*/  USHF.L.U32 UR7, UR6, 0xb, URZ ;  /* 0x0000000b06077899 */ /* 0x000fe400080006ff */
[----:B------:R-:W-:Y:S01]  /*05c0*/  USHF.L.U32 UR6, UR6, 0x1, URZ ;  /* 0x0000000106067899 */ /* 0x000fe200080006ff */
[----:B------:R-:W-:Y:S01]  /*05d0*/  ELECT P0, URZ, PT ;  /* 0x0000000000ff782f */ /* 0x000fe20003800000 */
[----:B-1----:R-:W-:Y:S01]  /*05e0*/  ULEA UR4, UR4, UR5, 0x18 ;  /* 0x0000000504047291 */ /* 0x002fe2000f8ec0ff */
[----:B------:R-:W1:Y:S11]  /*05f0*/  FENCE.VIEW.ASYNC.S ;  /* 0x00000000000073c6 */ /* 0x000e760000000000 */
[----:B-1----:R1:W3:Y:S01]  /*0600*/  SYNCS.EXCH.64 URZ, [UR4], UR8 ;  /* 0x0000000804ff75b2 */ /* 0x0022e20008000100 */
[----:B------:R1:W4:Y:S01]  /*0610*/  SYNCS.EXCH.64 URZ, [UR4+0x20], UR6 ;  /* 0x0000200604ff75b2 */ /* 0x0003220008000100 */
[----:B------:R1:W1:Y:S01]  /*0620*/  SYNCS.EXCH.64 URZ, [UR4+0x8], UR8 ;  /* 0x0000080804ff75b2 */ /* 0x0002620008000100 */
[----:B------:R1:W1:Y:S01]  /*0630*/  SYNCS.EXCH.64 URZ, [UR4+0x28], UR6 ;  /* 0x0000280604ff75b2 */ /* 0x0002620008000100 */
[----:B------:R1:W1:Y:S01]  /*0640*/  SYNCS.EXCH.64 URZ, [UR4+0x10], UR8 ;  /* 0x0000100804ff75b2 */ /* 0x0002620008000100 */
[----:B------:R1:W1:Y:S01]  /*0650*/  SYNCS.EXCH.64 URZ, [UR4+0x30], UR6 ;  /* 0x0000300604ff75b2 */ /* 0x0002620008000100 */
[----:B------:R1:W1:Y:S01]  /*0660*/  SYNCS.EXCH.64 URZ, [UR4+0x18], UR8 ;  /* 0x0000180804ff75b2 */ /* 0x0002620008000100 */
[----:B------:R1:W1:Y:S01]  /*0670*/  SYNCS.EXCH.64 URZ, [UR4+0x38], UR6 ;  /* 0x0000380604ff75b2 */ /* 0x0002620008000100 */
[----:B------:R-:W-:Y:S01]  /*0680*/  NOP ;  /* 0x0000000000007918 */ /* 0x000fe20000000000 */
.L_x_9:
[----:B------:R-:W2:Y:S01]  /*0690*/  SHFL.IDX PT, R2, R86, RZ, 0x1f ;  /* 0x00001fff56027589 */ /* 0x000ea200000e0000 */
[----:B------:R-:W-:Y:S01]  /*06a0*/  NOP ;  /* 0x0000000000007918 */ /* 0x000fe20000000000 */
[----:B--2---:R-:W-:-:S13]  /*06b0*/  ISETP.NE.AND P0, PT, R2, 0x1, PT ;  /* 0x000000010200780c */ /* 0x004fda0003f05270 */
[----:B------:R-:W-:Y:S05]  /*06c0*/  @P0 BRA `(.L_x_10) ;  /* 0x0000000000580947 */ /* 0x000fea0003800000 */
[----:B-1----:R-:W1:Y:S01]  /*06d0*/  S2UR UR4, SR_CgaCtaId ;  /* 0x00000000000479c3 */ /* 0x002e620000008800 */
        /* <DEDUP_REMOVED lines=12> */
[----:B-1----:R2:W1:Y:S01]  /*07a0*/  SYNCS.EXCH.64 URZ, [UR4+0x40], UR8 ;  /* 0x0000400804ff75b2 */ /* 0x0024620008000100 */
[----:B------:R2:W1:Y:S01]  /*07b0*/  SYNCS.EXCH.64 URZ, [UR4+0x60], UR6 ;  /* 0x0000600604ff75b2 */ /* 0x0004620008000100 */
[----:B------:R2:W1:Y:S01]  /*07c0*/  SYNCS.EXCH.64 URZ, [UR4+0x48], UR8 ;  /* 0x0000480804ff75b2 */ /* 0x0004620008000100 */
[----:B------:R2:W1:Y:S01]  /*07d0*/  SYNCS.EXCH.64 URZ, [UR4+0x68], UR6 ;  /* 0x0000680604ff75b2 */ /* 0x0004620008000100 */
[----:B------:R2:W1:Y:S01]  /*07e0*/  SYNCS.EXCH.64 URZ, [UR4+0x50], UR8 ;  /* 0x0000500804ff75b2 */ /* 0x0004620008000100 */
[----:B------:R2:W1:Y:S01]  /*07f0*/  SYNCS.EXCH.64 URZ, [UR4+0x70], UR6 ;  /* 0x0000700604ff75b2 */ /* 0x0004620008000100 */
[----:B------:R2:W1:Y:S01]  /*0800*/  SYNCS.EXCH.64 URZ, [UR4+0x58], UR8 ;  /* 0x0000580804ff75b2 */ /* 0x0004620008000100 */
[----:B------:R2:W1:Y:S02]  /*0810*/  SYNCS.EXCH.64 URZ, [UR4+0x78], UR6 ;  /* 0x0000780604ff75b2 */ /* 0x0004640008000100 */
[----:B--2---:R-:W-:Y:S01]  /*0820*/  NOP ;  /* 0x0000000000007918 */ /* 0x004fe20000000000 */
.L_x_10:
[----:B------:R-:W2:Y:S01]  /*0830*/  SHFL.IDX PT, R2, R86, RZ, 0x1f ;  /* 0x00001fff56027589 */ /* 0x000ea200000e0000 */
[----:B------:R-:W-:Y:S01]  /*0840*/  NOP ;  /* 0x0000000000007918 */ /* 0x000fe20000000000 */
[----:B--2---:R-:W-:-:S13]  /*0850*/  ISETP.NE.AND P0, PT, R2, 0x3, PT ;  /* 0x000000030200780c */ /* 0x004fda0003f05270 */
[----:B------:R-:W-:Y:S05]  /*0860*/  @P0 BRA `(.L_x_11) ;  /* 0x0000000000300947 */ /* 0x000fea0003800000 */
[----:B-1----:R-:W1:Y:S01]  /*0870*/  S2UR UR4, SR_CgaCtaId ;  /* 0x00000000000479c3 */ /* 0x002e620000008800 */
[----:B------:R-:W-:Y:S01]  /*0880*/  UMOV UR6, 0x400 ;  /* 0x0000040000067882 */ /* 0x000fe20000000000 */
[----:B------:R-:W-:Y:S01]  /*0890*/  UMOV UR5, 0x20 ;  /* 0x0000002000057882 */ /* 0x000fe20000000000 */
[----:B------:R-:W-:Y:S01]  /*08a0*/  ELECT P0, URZ, PT ;  /* 0x0000000000ff782f */ /* 0x000fe20003800000 */
[----:B-1----:R-:W-:Y:S02]  /*08b0*/  ULEA UR6, UR4, UR6, 0x18 ;  /* 0x0000000604067291 */ /* 0x002fe4000f8ec0ff */
[----:B------:R-:W-:-:S04]  /*08c0*/  UIADD3 UR4, UPT, UPT, -UR5, 0x100000, URZ ;  /* 0x0010000005047890 */ /* 0x000fc8000fffe1ff */
[----:B------:R-:W-:Y:S02]  /*08d0*/  USHF.L.U32 UR5, UR4, 0xb, URZ ;  /* 0x0000000b04057899 */ /* 0x000fe400080006ff */
[----:B------:R-:W-:Y:S01]  /*08e0*/  USHF.L.U32 UR4, UR4, 0x1, URZ ;  /* 0x0000000104047899 */ /* 0x000fe200080006ff */
[----:B------:R-:W1:Y:S11]  /*08f0*/  FENCE.VIEW.ASYNC.S ;  /* 0x00000000000073c6 */ /* 0x000e760000000000 */
[----:B-1----:R2:W1:Y:S01]  /*0900*/  SYNCS.EXCH.64 URZ, [UR6+0x80], UR4 ;  /* 0x0000800406ff75b2 */ /* 0x0024620008000100 */
[----:B------:R2:W1:Y:S02]  /*0910*/  SYNCS.EXCH.64 URZ, [UR6+0x88], UR4 ;  /* 0x0000880406ff75b2 */ /* 0x0004640008000100 */
[----:B--2---:R-:W-:Y:S01]  /*0920*/  NOP ;  /* 0x0000000000007918 */ /* 0x004fe20000000000 */
.L_x_11:
[----:B------:R-:W2:Y:S01]  /*0930*/  SHFL.IDX PT, R2, R86, RZ, 0x1f ;  /* 0x00001fff56027589 */ /* 0x000ea200000e0000 */
[----:B------:R-:W-:Y:S01]  /*0940*/  NOP ;  /* 0x0000000000007918 */ /* 0x000fe20000000000 */
[----:B--2---:R-:W-:-:S13]  /*0950*/  ISETP.NE.AND P0, PT, R2, 0x4, PT ;  /* 0x000000040200780c */ /* 0x004fda0003f05270 */
[----:B------:R-:W-:Y:S05]  /*0960*/  @P0 BRA `(.L_x_12) ;  /* 0x00000000004c0947 */ /* 0x000fea0003800000 */
[----:B-1----:R-:W1:Y:S01]  /*0970*/  S2UR UR6, SR_CgaCtaId ;  /* 0x00000000000679c3 */ /* 0x002e620000008800 */
[----:B------:R-:W-:Y:S01]  /*0980*/  UMOV UR4, 0x1e0 ;  /* 0x000001e000047882 */ /* 0x000fe20000000000 */
[----:B------:R-:W-:Y:S01]  /*0990*/  UMOV UR5, 0x400 ;  /* 0x0000040000057882 */ /* 0x000fe20000000000 */
[----:B------:R-:W-:Y:S01]  /*09a0*/  USEL UR4, UR4, 0x1a0, UP3 ;  /* 0x000001a004047887 */ /* 0x000fe20009800000 */
[----:B------:R-:W-:Y:S01]  /*09b0*/  UMOV UR8, 0x1 ;  /* 0x0000000100087882 */ /* 0x000fe20000000000 */
[----:B------:R-:W-:Y:S01]  /*09c0*/  ELECT P0, URZ, PT ;  /* 0x0000000000ff782f */ /* 0x000fe20003800000 */
[----:B------:R-:W-:-:S04]  /*09d0*/  UIADD3 UR8, UPT, UPT, -UR8, 0x100000, URZ ;  /* 0x0010000008087890 */ /* 0x000fc8000fffe1ff */
[----:B------:R-:W-:Y:S02]  /*09e0*/  USHF.L.U32 UR9, UR8, 0xb, URZ ;  /* 0x0000000b08097899 */ /* 0x000fe400080006ff */
[----:B------:R-:W-:Y:S02]  /*09f0*/  USHF.L.U32 UR8, UR8, 0x1, URZ ;  /* 0x0000000108087899 */ /* 0x000fe400080006ff */
[----:B-1----:R-:W-:Y:S02]  /*0a00*/  ULEA UR6, UR6, UR5, 0x18 ;  /* 0x0000000506067291 */ /* 0x002fe4000f8ec0ff */
[----:B------:R-:W-:-:S04]  /*0a10*/  UIADD3 UR4, UPT, UPT, -UR4, 0x100000, URZ ;  /* 0x0010000004047890 */ /* 0x000fc8000fffe1ff */
[----:B------:R-:W-:Y:S02]  /*0a20*/  USHF.L.U32 UR5, UR4, 0xb, URZ ;  /* 0x0000000b04057899 */ /* 0x000fe400080006ff */
[----:B------:R-:W-:Y:S01]  /*0a30*/  USHF.L.U32 UR4, UR4, 0x1, URZ ;  /* 0x0000000104047899 */ /* 0x000fe200080006ff */
[----:B------:R-:W1:Y:S03]  /*0a40*/  FENCE.VIEW.ASYNC.S ;  /* 0x00000000000073c6 */ /* 0x000e660000000000 */
[----:B-1----:R2:W1:Y:S08]  /*0a50*/  SYNCS.EXCH.64 URZ, [UR6+0x90], UR8 ;  /* 0x0000900806ff75b2 */ /* 0x0024700008000100 */
[----:B------:R2:W1:Y:S01]  /*0a60*/  SYNCS.EXCH.64 URZ, [UR6+0xa0], UR4 ;  /* 0x0000a00406ff75b2 */ /* 0x0004620008000100 */
[----:B------:R2:W1:Y:S01]  /*0a70*/  SYNCS.EXCH.64 URZ, [UR6+0x98], UR8 ;  /* 0x0000980806ff75b2 */ /* 0x0004620008000100 */
[----:B------:R2:W1:Y:S02]  /*0a80*/  SYNCS.EXCH.64 URZ, [UR6+0xa8], UR4 ;  /* 0x0000a80406ff75b2 */ /* 0x0004640008000100 */
[----:B--2---:R-:W-:Y:S01]  /*0a90*/  NOP ;  /* 0x0000000000007918 */ /* 0x004fe20000000000 */
.L_x_12:
        /* <DEDUP_REMOVED lines=26> */
.L_x_13:
[----:B------:R-:W2:Y:S01]  /*0c40*/  SHFL.IDX PT, R2, R86, RZ, 0x1f ;  /* 0x00001fff56027589 */ /* 0x000ea200000e0000 */
[----:B------:R-:W-:Y:S01]  /*0c50*/  NOP ;  /* 0x0000000000007918 */ /* 0x000fe20000000000 */
[----:B--2---:R-:W-:-:S13]  /*0c60*/  ISETP.NE.AND P0, PT, R2, 0x3, PT ;  /* 0x000000030200780c */ /* 0x004fda0003f05270 */
[----:B------:R-:W-:Y:S05]  /*0c70*/  @P0 BRA `(.L_x_14) ;  /* 0x0000000000380947 */ /* 0x000fea0003800000 */
[----:B------:R-:W2:Y:S01]  /*0c80*/  S2UR UR5, SR_CgaCtaId ;  /* 0x00000000000579c3 */ /* 0x000ea20000008800 */
[----:B-1----:R-:W-:Y:S01]  /*0c90*/  UMOV UR4, 0x400 ;  /* 0x0000040000047882 */ /* 0x002fe20000000000 */
[----:B------:R-:W-:Y:S01]  /*0ca0*/  UMOV UR6, 0x20 ;  /* 0x0000002000067882 */ /* 0x000fe20000000000 */
[----:B------:R-:W-:Y:S01]  /*0cb0*/  ELECT P0, URZ, PT ;  /* 0x0000000000ff782f */ /* 0x000fe20003800000 */
[----:B------:R-:W-:-:S04]  /*0cc0*/  UIADD3 UR6, UPT, UPT, -UR6, 0x100000, URZ ;  /* 0x0010000006067890 */ /* 0x000fc8000fffe1ff */
[----:B------:R-:W-:Y:S02]  /*0cd0*/  USHF.L.U32 UR7, UR6, 0xb, URZ ;  /* 0x0000000b06077899 */ /* 0x000fe400080006ff */
[----:B------:R-:W-:Y:S02]  /*0ce0*/  USHF.L.U32 UR6, UR6, 0x1, URZ ;  /* 0x0000000106067899 */ /* 0x000fe400080006ff */
[----:B--2---:R-:W-:Y:S01]  /*0cf0*/  ULEA UR4, UR5, UR4, 0x18 ;  /* 0x0000000405047291 */ /* 0x004fe2000f8ec0ff */
[----:B------:R-:W1:Y:S11]  /*0d00*/  FENCE.VIEW.ASYNC.S ;  /* 0x00000000000073c6 */ /* 0x000e760000000000 */
[----:B-1----:R2:W1:Y:S01]  /*0d10*/  SYNCS.EXCH.64 URZ, [UR4+0xf0], UR6 ;  /* 0x0000f00604ff75b2 */ /* 0x0024620008000100 */
[----:B------:R2:W1:Y:S01]  /*0d20*/  SYNCS.EXCH.64 URZ, [UR4+0x100], UR6 ;  /* 0x0001000604ff75b2 */ /* 0x0004620008000100 */
[----:B------:R2:W1:Y:S01]  /*0d30*/  SYNCS.EXCH.64 URZ, [UR4+0xf8], UR6 ;  /* 0x0000f80604ff75b2 */ /* 0x0004620008000100 */
[----:B------:R2:W1:Y:S02]  /*0d40*/  SYNCS.EXCH.64 URZ, [UR4+0x108], UR6 ;  /* 0x0001080604ff75b2 */ /* 0x0004640008000100 */
[----:B--2---:R-:W-:Y:S01]  /*0d50*/  NOP ;  /* 0x0000000000007918 */ /* 0x004fe20000000000 */
.L_x_14:
[----:B-1----:R-:W1:Y:S01]  /*0d60*/  LDCU UR4, c[0x0][0x36c] ;  /* 0x00006d80ff0477ac */ /* 0x002e620008000800 */
[----:B------:R-:W-:Y:S01]  /*0d70*/  ISETP.NE.OR P3, PT, R0, 0x2, !P3 ;  /* 0x000000020000780c */ /* 0x000fe20005f65670 */
[----:B------:R-:W-:Y:S01]  /*0d80*/  NOP ;  /* 0x0000000000007918 */ /* 0x000fe20000000000 */
[----:B------:R-:W-:Y:S01]  /*0d90*/  LOP3.LUT R0, R95, 0x1f, RZ, 0xc0, !PT ;  /* 0x0000001f5f007812 */ /* 0x000fe200078ec0ff */
[----:B------:R-:W-:Y:S02]  /*0da0*/  UISETP.NE.AND UP4, UPT, UR18, URZ, UPT ;  /* 0x000000ff1200728c */ /* 0x000fe4000bf85270 */
[----:B-1----:R-:W-:-:S09]  /*0db0*/  UISETP.EQ.U32.AND UP5, UPT, UR4, 0x1, UPT ;  /* 0x000000010400788c */ /* 0x002fd2000bfa2070 */
[----:B------:R-:W-:Y:S05]  /*0dc0*/  BRA.U !UP5, `(.L_x_15) ;  /* 0x000000010d087547 */ /* 0x000fea000b800000 */
[----:B---34-:R-:W-:Y:S01]  /*0dd0*/  UCGABAR_ARV ;  /* 0x00000000000079c7 */ /* 0x018fe20008000000 */
[----:B------:R-:W-:Y:S05]  /*0de0*/  BRA `(.L_x_16) ;  /* 0x0000000000047947 */ /* 0x000fea0003800000 */
.L_x_15:
[----:B---34-:R-:W-:Y:S01]  /*0df0*/  NOP ;  /* 0x0000000000007918 */ /* 0x018fe20000000000 */
.L_x_16:
[----:B------:R-:W1:Y:S01]  /*0e00*/  S2UR UR30, SR_CTAID.X ;  /* 0x00000000001e79c3 */ /* 0x000e620000002500 */
[----:B------:R-:W-:-:S05]  /*0e10*/  CS2R.32 R87, SR_CgaSize ;  /* 0x0000000000577805 */ /* 0x000fca0000008a00 */
[----:B------:R-:W-:-:S05]  /*0e20*/  IMAD R87, R87, -0xa0, RZ ;  /* 0xffffff6057577824 */ /* 0x000fca00078e02ff */
[----:B------:R-:W-:-:S14]  /*0e30*/  R2UR UR5, R87 ;  /* 0x00000000570572ca */ /* 0x000fdc00000e0000 */
[----:B------:R-:W2:Y:S01]  /*0e40*/  LDCU UR5, c[0x0][UR5+0x2b0] ;  /* 0x00005600050577ac */ /* 0x000ea20008000800 */
[----:B------:R-:W-:-:S05]  /*0e50*/  CS2R.32 R87, SR_CgaSize ;  /* 0x0000000000577805 */ /* 0x000fca0000008a00 */
[----:B------:R-:W-:-:S05]  /*0e60*/  IMAD R87, R87, -0xa0, RZ ;  /* 0xffffff6057577824 */ /* 0x000fca00078e02ff */
[----:B------:R-:W-:-:S14]  /*0e70*/  R2UR UR4, R87 ;  /* 0x00000000570472ca */ /* 0x000fdc00000e0000 */
[----:B------:R-:W3:Y:S01]  /*0e80*/  LDCU UR4, c[0x0][UR4+0x2b4] ;  /* 0x00005680040477ac */ /* 0x000ee20008000800 */
[----:B------:R-:W4:Y:S01]  /*0e90*/  S2UR UR31, SR_CTAID.Y ;  /* 0x00000000001f79c3 */ /* 0x000f220000002600 */
[----:B------:R-:W-:-:S05]  /*0ea0*/  CS2R.32 R87, SR_CgaSize ;  /* 0x0000000000577805 */ /* 0x000fca0000008a00 */
[----:B------:R-:W-:-:S05]  /*0eb0*/  IMAD R87, R87, -0xa0, RZ ;  /* 0xffffff6057577824 */ /* 0x000fca00078e02ff */
[----:B------:R-:W-:-:S14]  /*0ec0*/  R2UR UR7, R87 ;  /* 0x00000000570772ca */ /* 0x000fdc00000e0000 */
[----:B------:R-:W3:Y:S01]  /*0ed0*/  LDCU UR7, c[0x0][UR7+0x2a0] ;  /* 0x00005400070777ac */ /* 0x000ee20008000800 */
[----:B------:R-:W-:-:S05]  /*0ee0*/  CS2R.32 R87, SR_CgaSize ;  /* 0x0000000000577805 */ /* 0x000fca0000008a00 */
[----:B------:R-:W-:-:S05]  /*0ef0*/  IMAD R87, R87, -0xa0, RZ ;  /* 0xffffff6057577824 */ /* 0x000fca00078e02ff */
[----:B------:R-:W-:-:S14]  /*0f00*/  R2UR UR59, R87 ;  /* 0x00000000573b72ca */ /* 0x000fdc00000e0000 */
[----:B------:R-:W3:Y:S01]  /*0f10*/  LDCU UR59, c[0x0][UR59+0x2a4] ;  /* 0x000054803b3b77ac */ /* 0x000ee20008000800 */
[----:B------:R-:W3:Y:S01]  /*0f20*/  S2UR UR8, SR_CgaCtaId ;  /* 0x00000000000879c3 */ /* 0x000ee20000008800 */
[----:B------:R-:W3:Y:S01]  /*0f30*/  LDCU UR19, c[0x0][0xb24] ;  /* 0x00016480ff1377ac */ /* 0x000ee20008000800 */
[----:B------:R-:W3:Y:S01]  /*0f40*/  LDCU UR42, c[0x0][0xb24] ;  /* 0x00016480ff2a77ac */ /* 0x000ee20008000800 */
[----:B-1----:R-:W-:Y:S01]  /*0f50*/  I2FP.F32.U32 R3, UR30 ;  /* 0x0000001e00037c45 */ /* 0x002fe20008201000 */
[----:B------:R-:W1:Y:S04]  /*0f60*/  LDCU UR22, c[0x0][0xb30] ;  /* 0x00016600ff1677ac */ /* 0x000e680008000800 */
[----:B--2---:R-:W-:Y:S01]  /*0f70*/  FMUL R3, R3, UR5 ;  /* 0x0000000503037c20 */ /* 0x004fe20008400000 */
[----:B----4-:R-:W-:-:S05]  /*0f80*/  I2FP.F32.U32 R2, UR31 ;  /* 0x0000001f00027c45 */ /* 0x010fca0008201000 */
[----:B------:R-:W2:Y:S01]  /*0f90*/  F2I.U32.TRUNC.NTZ R3, R3 ;  /* 0x0000000300037305 */ /* 0x000ea2000020f000 */
[----:B---3--:R-:W-:Y:S01]  /*0fa0*/  FMUL R2, R2, UR4 ;  /* 0x0000000402027c20 */ /* 0x008fe20008400000 */
[----:B------:R-:W-:-:S06]  /*0fb0*/  USHF.L.U32 UR28, UR8, 0xd, URZ ;  /* 0x0000000d081c7899 */ /* 0x000fcc00080006ff */
[----:B------:R-:W3:Y:S01]  /*0fc0*/  F2I.U32.TRUNC.NTZ R2, R2 ;  /* 0x0000000200027305 */ /* 0x000ee2000020f000 */
[----:B------:R-:W-:Y:S01]  /*0fd0*/  ULOP3.LUT UR28, UR28, 0x2000, URZ, 0xc0, !UPT ;  /* 0x000020001c1c7892 */ /* 0x000fe2000f8ec0ff */
[----:B--2---:R-:W-:Y:S02]  /*0fe0*/  R2UR UR4, R3 ;  /* 0x00000000030472ca */ /* 0x004fe400000e0000 */
[----:B---3--:R-:W-:Y:S02]  /*0ff0*/  R2UR UR6, R2 ;  /* 0x00000000020672ca */ /* 0x008fe400000e0000 */
[----:B------:R-:W-:-:S09]  /*1000*/  PRMT R2, RZ, 0x7610, R2 ;  /* 0x00007610ff027816 */ /* 0x000fd20000000002 */
[----:B------:R-:W-:-:S04]  /*1010*/  UIADD3 UR5, UPT, UPT, -UR4, URZ, URZ ;  /* 0x000000ff04057290 */ /* 0x000fc8000fffe1ff */
[----:B------:R-:W-:Y:S02]  /*1020*/  UIMAD UR5, UR7, UR5, UR30 ;  /* 0x00000005070572a4 */ /* 0x000fe4000f8e021e */
[----:B------:R-:W-:-:S04]  /*1030*/  UIADD3 UR4, UPT, UPT, -UR6, URZ, URZ ;  /* 0x000000ff06047290 */ /* 0x000fc8000fffe1ff */
[----:B------:R-:W-:Y:S01]  /*1040*/  IMAD.U32 R87, RZ, RZ, UR5 ;  /* 0x00000005ff577e24 */ /* 0x000fe2000f8e00ff */
[----:B------:R-:W-:Y:S01]  /*1050*/  UIMAD UR59, UR59, UR4, UR31 ;  /* 0x000000043b3b72a4 */ /* 0x000fe2000f8e021f */
[----:B-1----:R-:W-:Y:S11]  /*1060*/  BRA.U UP4, `(.L_x_17) ;  /* 0x0000000104287547 */ /* 0x002ff6000b800000 */
[----:B------:R-:W-:Y:S01]  /*1070*/  R2UR UR6, R87 ;  /* 0x00000000570672ca */ /* 0x000fe200000e0000 */
[----:B------:R-:W-:-:S12]  /*1080*/  UISETP.NE.AND UP0, UPT, UR59, URZ, UPT ;  /* 0x000000ff3b00728c */ /* 0x000fd8000bf05270 */
[----:B------:R-:W-:-:S04]  /*1090*/  UISETP.EQ.OR UP0, UPT, UR6, URZ, !UP0 ;  /* 0x000000ff0600728c */ /* 0x000fc8000c702670 */
[----:B------:R-:W-:Y:S02]  /*10a0*/  USEL UR5, URZ, 0x1, !UP0 ;  /* 0x00000001ff057887 */ /* 0x000fe4000c000000 */
[----:B------:R-:W-:-:S04]  /*10b0*/  UISETP.NE.AND UP0, UPT, UR59, URZ, UPT ;  /* 0x000000ff3b00728c */ /* 0x000fc8000bf05270 */
[----:B------:R-:W-:Y:S02]  /*10c0*/  USEL UR4, URZ, 0x2, UP0 ;  /* 0x00000002ff047887 */ /* 0x000fe40008000000 */
[----:B------:R-:W-:-:S04]  /*10d0*/  UISETP.NE.AND UP0, UPT, UR6, 0x1, UPT ;  /* 0x000000010600788c */ /* 0x000fc8000bf05270 */
[----:B------:R-:W-:-:S04]  /*10e0*/  USEL UR4, UR4, 0x2, UP0 ;  /* 0x0000000204047887 */ /* 0x000fc80008000000 */
[----:B------:R-:W-:-:S06]  /*10f0*/  UIADD3 UR4, UPT, UPT, UR5, UR4, URZ ;  /* 0x0000000405047290 */ /* 0x000fcc000fffe0ff */
[----:B------:R-:W-:-:S07]  /*1100*/  MOV R2, UR4 ;  /* 0x0000000400027c02 */ /* 0x000fce0008000f00 */
.L_x_17:
[----:B------:R-:W1:Y:S01]  /*1110*/  S2UR UR36, SR_CTAID.Z ;  /* 0x00000000002479c3 */ /* 0x000e620000002700 */
[----:B------:R-:W-:-:S09]  /*1120*/  UISETP.GE.AND UP0, UPT, UR19, 0x1, UPT ;  /* 0x000000011300788c */ /* 0x000fd2000bf06270 */
[----:B------:R-:W-:Y:S05]  /*1130*/  BRA.U !UP0, `(.L_x_18) ;  /* 0x0000000108d47547 */ /* 0x000fea000b800000 */
[----:B------:R-:W2:Y:S01]  /*1140*/  LDCU.128 UR12, c[0x0][0xb10] ;  /* 0x00016200ff0c77ac */ /* 0x000ea20008000c00 */
[----:B------:R-:W3:Y:S01]  /*1150*/  LDCU UR20, c[0x0][0xb0c] ;  /* 0x00016180ff1477ac */ /* 0x000ee20008000800 */
[----:B------:R-:W4:Y:S01]  /*1160*/  LDCU UR6, c[0x0][0x370] ;  /* 0x00006e00ff0677ac */ /* 0x000f220008000800 */
[----:B------:R-:W1:Y:S01]  /*1170*/  LDCU UR7, c[0x0][0x374] ;  /* 0x00006e80ff0777ac */ /* 0x000e620008000800 */
[----:B------:R-:W1:Y:S01]  /*1180*/  LDCU UR21, c[0x0][0xb20] ;  /* 0x00016400ff1577ac */ /* 0x000e620008000800 */
[----:B--2---:R-:W-:Y:S02]  /*1190*/  UIMAD.WIDE.U32 UR4, UR30, UR12, URZ ;  /* 0x0000000c1e0472a5 */ /* 0x004fe4000f8e00ff */
[----:B---3--:R-:W-:Y:S01]  /*11a0*/  UISETP.NE.AND UP0, UPT, UR20, 0x1, UPT ;  /* 0x000000011400788c */ /* 0x008fe2000bf05270 */
[----:B------:R-:W2:Y:S01]  /*11b0*/  LDCU.64 UR8, c[0x0][0xb28] ;  /* 0x00016500ff0877ac */ /* 0x000ea20008000a00 */
[----:B----4-:R-:W-:-:S03]  /*11c0*/  UIMAD.WIDE.U32 UR10, UR6, UR12, URZ ;  /* 0x0000000c060a72a5 */ /* 0x010fc6000f8e00ff */
[----:B------:R-:W-:Y:S01]  /*11d0*/  UMOV UR4, UR5 ;  /* 0x0000000500047c82 */ /* 0x000fe20008000000 */
[----:B------:R-:W-:Y:S02]  /*11e0*/  UISETP.NE.AND UP2, UPT, UR19, 0x1, UPT ;  /* 0x000000011300788c */ /* 0x000fe4000bf45270 */
[----:B------:R-:W-:Y:S01]  /*11f0*/  USHF.R.U32.HI UR4, URZ, UR13, UR4 ;  /* 0x0000000dff047299 */ /* 0x000fe20008011604 */
[----:B------:R-:W-:Y:S01]  /*1200*/  UMOV UR10, UR11 ;  /* 0x0000000b000a7c82 */ /* 0x000fe20008000000 */
[----:B------:R-:W-:Y:S02]  /*1210*/  UIMAD.WIDE.U32 UR16, UR31, UR15, URZ ;  /* 0x0000000f1f1072a5 */ /* 0x000fe4000f8e00ff */
[----:B------:R-:W-:Y:S02]  /*1220*/  USEL UR5, UR30, UR4, !UP0 ;  /* 0x000000041e057287 */ /* 0x000fe4000c000000 */
[----:B------:R-:W-:Y:S02]  /*1230*/  @UP0 USHF.R.U32.HI UR6, URZ, UR13, UR10 ;  /* 0x0000000dff060299 */ /* 0x000fe4000801160a */
[----:B------:R-:W-:-:S02]  /*1240*/  UISETP.NE.AND UP0, UPT, UR14, 0x1, UPT ;  /* 0x000000010e00788c */ /* 0x000fc4000bf05270 */
[----:B-1----:R-:W-:Y:S02]  /*1250*/  UIMAD.WIDE.U32 UR10, UR7, UR15, URZ ;  /* 0x0000000f070a72a5 */ /* 0x002fe4000f8e00ff */
[----:B--2---:R-:W-:Y:S01]  /*1260*/  UIMAD.WIDE.U32 UR12, UR6, UR8, URZ ;  /* 0x00000008060c72a5 */ /* 0x004fe2000f8e00ff */
[----:B------:R-:W-:Y:S02]  /*1270*/  UMOV UR4, UR17 ;  /* 0x0000001100047c82 */ /* 0x000fe40008000000 */
[----:B------:R-:W-:Y:S02]  /*1280*/  USHF.R.U32.HI UR4, URZ, UR21, UR4 ;  /* 0x00000015ff047299 */ /* 0x000fe40008011604 */
[----:B------:R-:W-:Y:S02]  /*1290*/  UMOV UR10, UR11 ;  /* 0x0000000b000a7c82 */ /* 0x000fe40008000000 */
[----:B------:R-:W-:Y:S01]  /*12a0*/  UMOV UR12, UR13 ;  /* 0x0000000d000c7c82 */ /* 0x000fe20008000000 */
[----:B------:R-:W-:-:S02]  /*12b0*/  @UP0 USHF.R.U32.HI UR7, URZ, UR21, UR10 ;  /* 0x00000015ff070299 */ /* 0x000fc4000801160a */
[----:B------:R-:W-:Y:S02]  /*12c0*/  USEL UR4, UR31, UR4, !UP0 ;  /* 0x000000041f047287 */ /* 0x000fe4000c000000 */
[----:B------:R-:W-:Y:S02]  /*12d0*/  UIMAD.WIDE.U32 UR10, UR7, UR8, URZ ;  /* 0x00000008070a72a5 */ /* 0x000fe4000f8e00ff */
[----:B------:R-:W-:Y:S02]  /*12e0*/  @UP2 USHF.R.U32.HI UR6, URZ, UR9, UR12 ;  /* 0x00000009ff062299 */ /* 0x000fe4000801160c */
[----:B------:R-:W-:-:S03]  /*12f0*/  UIMAD.WIDE.U32 UR12, UR4, UR8, URZ ;  /* 0x00000008040c72a5 */ /* 0x000fc6000f8e00ff */
[----:B------:R-:W-:Y:S02]  /*1300*/  UMOV UR10, UR11 ;  /* 0x0000000b000a7c82 */ /* 0x000fe40008000000 */
[----:B------:R-:W-:Y:S02]  /*1310*/  @UP2 USHF.R.U32.HI UR7, URZ, UR9, UR10 ;  /* 0x00000009ff072299 */ /* 0x000fe4000801160a */
[----:B------:R-:W-:Y:S02]  /*1320*/  UIMAD UR10, UR6, UR19, URZ ;  /* 0x00000013060a72a4 */ /* 0x000fe4000f8e02ff */
[----:B------:R-:W-:-:S04]  /*1330*/  UIMAD UR7, UR7, UR19, URZ ;  /* 0x00000013070772a4 */ /* 0x000fc8000f8e02ff */
[----:B------:R-:W-:-:S03]  /*1340*/  UISETP.GE.AND UP0, UPT, UR4, UR7, UPT ;  /* 0x000000070400728c */ /* 0x000fc6000bf06270 */
[----:B------:R-:W-:Y:S01]  /*1350*/  UMOV UR7, UR13 ;  /* 0x0000000d00077c82 */ /* 0x000fe20008000000 */
[----:B------:R-:W-:Y:S02]  /*1360*/  UISETP.GE.OR UP0, UPT, UR5, UR10, UP0 ;  /* 0x0000000a0500728c */ /* 0x000fe40008706670 */
[----:B------:R-:W-:Y:S02]  /*1370*/  UIMAD.WIDE.U32 UR10, UR5, UR8, URZ ;  /* 0x00000008050a72a5 */ /* 0x000fe4000f8e00ff */
[----:B------:R-:W-:Y:S02]  /*1380*/  USHF.R.U32.HI UR7, URZ, UR9, UR7 ;  /* 0x00000009ff077299 */ /* 0x000fe40008011607 */
[----:B------:R-:W-:Y:S02]  /*1390*/  UIADD3 UR10, UPT, UPT, -UR4, URZ, URZ ;  /* 0x000000ff040a7290 */ /* 0x000fe4000fffe1ff */
[----:B------:R-:W-:Y:S02]  /*13a0*/  USEL UR7, UR4, UR7, !UP2 ;  /* 0x0000000704077287 */ /* 0x000fe4000d000000 */
[----:B------:R-:W-:Y:S01]  /*13b0*/  UIMAD UR10, UR14, UR10, UR31 ;  /* 0x0000000a0e0a72a4 */ /* 0x000fe2000f8e021f */
[----:B------:R-:W-:Y:S01]  /*13c0*/  @!UP0 UMOV UR8, UR11 ;  /* 0x0000000b00088c82 */ /* 0x000fe20008000000 */
[----:B------:R-:W-:-:S02]  /*13d0*/  UIADD3 UR11, UPT, UPT, -UR5, URZ, URZ ;  /* 0x000000ff050b7290 */ /* 0x000fc4000fffe1ff */
[----:B------:R-:W-:Y:S02]  /*13e0*/  @!UP0 USHF.R.U32.HI UR8, URZ, UR9, UR8 ;  /* 0x00000009ff088299 */ /* 0x000fe40008011608 */
[----:B------:R-:W-:Y:S02]  /*13f0*/  UIADD3 UR9, UPT, UPT, -UR7, URZ, URZ ;  /* 0x000000ff07097290 */ /* 0x000fe4000fffe1ff */
[----:B------:R-:W-:Y:S02]  /*1400*/  @!UP0 USEL UR8, UR5, UR8, !UP2 ;  /* 0x0000000805088287 */ /* 0x000fe4000d000000 */
[----:B------:R-:W-:Y:S02]  /*1410*/  UIMAD UR9, UR19, UR9, UR4 ;  /* 0x00000009130972a4 */ /* 0x000fe4000f8e0204 */
[----:B------:R-:W-:Y:S02]  /*1420*/  @!UP0 UIADD3 UR7, UPT, UPT, UR7, -UR8, URZ ;  /* 0x8000000807078290 */ /* 0x000fe4000fffe0ff */
[----:B------:R-:W-:-:S02]  /*1430*/  @!UP0 UIMAD UR6, UR9, UR6, UR8 ;  /* 0x00000006090682a4 */ /* 0x000fc4000f8e0208 */
[----:B------:R-:W-:Y:S02]  /*1440*/  @!UP0 UIMAD UR4, UR7, UR19, UR5 ;  /* 0x00000013070482a4 */ /* 0x000fe4000f8e0205 */
[----:B------:R-:W-:Y:S02]  /*1450*/  UIMAD UR30, UR20, UR11, UR30 ;  /* 0x0000000b141e72a4 */ /* 0x000fe4000f8e021e */
[----:B------:R-:W-:Y:S01]  /*1460*/  UIMAD UR31, UR4, UR14, UR10 ;  /* 0x0000000e041f72a4 */ /* 0x000fe2000f8e020a */
[----:B------:R-:W-:Y:S02]  /*1470*/  @!UP0 UMOV UR5, UR6 ;  /* 0x0000000600058c82 */ /* 0x000fe40008000000 */
[----:B------:R-:W-:-:S12]  /*1480*/  UIMAD UR30, UR5, UR20, UR30 ;  /* 0x00000014051e72a4 */ /* 0x000fd8000f8e021e */
.L_x_18:
[----:B------:R-:W-:-:S09]  /*1490*/  UISETP.NE.AND UP0, UPT, UR22, 0x1, UPT ;  /* 0x000000011600788c */ /* 0x000fd2000bf05270 */
[----:B------:R-:W-:Y:S05]  /*14a0*/  BRA.U UP0, `(.L_x_19) ;  /* 0x0000000100407547 */ /* 0x000fea000b800000 */
[----:B------:R-:W2:Y:S01]  /*14b0*/  LDCU.128 UR8, c[0x0][0xb10] ;  /* 0x00016200ff0877ac */ /* 0x000ea20008000c00 */
[----:B------:R-:W3:Y:S01]  /*14c0*/  LDCU UR12, c[0x0][0xb0c] ;  /* 0x00016180ff0c77ac */ /* 0x000ee20008000800 */
[----:B------:R-:W4:Y:S01]  /*14d0*/  LDCU UR13, c[0x0][0xb20] ;  /* 0x00016400ff0d77ac */ /* 0x000f220008000800 */
[----:B--2---:R-:W-:Y:S02]  /*14e0*/  UIMAD.WIDE.U32 UR4, UR30, UR8, URZ ;  /* 0x000000081e0472a5 */ /* 0x004fe4000f8e00ff */
[----:B------:R-:W-:Y:S02]  /*14f0*/  UIMAD.WIDE.U32 UR6, UR31, UR11, URZ ;  /* 0x0000000b1f0672a5 */ /* 0x000fe4000f8e00ff */
[----:B---3--:R-:W-:Y:S02]  /*1500*/  UISETP.NE.AND UP0, UPT, UR12, 0x1, UPT ;  /* 0x000000010c00788c */ /* 0x008fe4000bf05270 */
[----:B------:R-:W-:-:S03]  /*1510*/  USHF.R.U32.HI UR5, URZ, UR9, UR5 ;  /* 0x00000009ff057299 */ /* 0x000fc60008011605 */
[----:B------:R-:W-:Y:S01]  /*1520*/  UMOV UR4, UR7 ;  /* 0x0000000700047c82 */ /* 0x000fe20008000000 */
[----:B------:R-:W-:Y:S02]  /*1530*/  USEL UR5, UR30, UR5, !UP0 ;  /* 0x000000051e057287 */ /* 0x000fe4000c000000 */
[----:B------:R-:W-:Y:S02]  /*1540*/  UISETP.NE.AND UP0, UPT, UR10, 0x1, UPT ;  /* 0x000000010a00788c */ /* 0x000fe4000bf05270 */
[----:B----4-:R-:W-:-:S04]  /*1550*/  USHF.R.U32.HI UR4, URZ, UR13, UR4 ;  /* 0x0000000dff047299 */ /* 0x010fc80008011604 */
[----:B------:R-:W-:-:S04]  /*1560*/  USEL UR4, UR31, UR4, !UP0 ;  /* 0x000000041f047287 */ /* 0x000fc8000c000000 */
[----:B------:R-:W-:Y:S02]  /*1570*/  UIADD3 UR6, UPT, UPT, UR5, -UR4, URZ ;  /* 0x8000000405067290 */ /* 0x000fe4000fffe0ff */
[----:B------:R-:W-:Y:S02]  /*1580*/  UIADD3 UR4, UPT, UPT, -UR5, UR4, URZ ;  /* 0x0000000405047290 */ /* 0x000fe4000fffe1ff */
[----:B------:R-:W-:Y:S02]  /*1590*/  UIMAD UR31, UR6, UR10, UR31 ;  /* 0x0000000a061f72a4 */ /* 0x000fe4000f8e021f */
[----:B------:R-:W-:-:S12]  /*15a0*/  UIMAD UR30, UR4, UR12, UR30 ;  /* 0x0000000c041e72a4 */ /* 0x000fd8000f8e021e */
.L_x_19:
[----:B------:R-:W-:Y:S01]  /*15b0*/  UISETP.NE.AND UP0, UPT, UR18, 0x2, UPT ;  /* 0x000000021200788c */ /* 0x000fe2000bf05270 */
[----:B------:R-:W-:Y:S09]  /*15c0*/  BRA.U !UP5, `(.L_x_20) ;  /* 0x000000010d0c7547 */ /* 0x000ff2000b800000 */
[----:B------:R-:W-:Y:S01]  /*15d0*/  UCGABAR_WAIT ;  /* 0x0000000000007dc7 */ /* 0x000fe20008000000 */
[----:B------:R-:W-:Y:S01]  /*15e0*/  CCTL.IVALL ;  /* 0x00000000ff00798f */ /* 0x000fe20002000000 */
[----:B------:R-:W-:Y:S05]  /*15f0*/  BRA `(.L_x_21) ;  /* 0x0000000000047947 */ /* 0x000fea0003800000 */
.L_x_20:
[----:B------:R-:W-:Y:S06]  /*1600*/  BAR.SYNC.DEFER_BLOCKING 0x0 ;  /* 0x0000000000007b1d */ /* 0x000fec0000010000 */
.L_x_21:
[----:B------:R-:W-:Y:S05]  /*1610*/  BRA.U UP0, `(.L_x_22) ;  /* 0x0000001100bc7547 */ /* 0x000fea000b800000 */
[----:B------:R-:W2:Y:S01]  /*1620*/  LDCU UR6, c[0x0][0x38c] ;  /* 0x00007180ff0677ac */ /* 0x000ea20008000800 */
[----:B------:R-:W3:Y:S01]  /*1630*/  S2UR UR8, SR_CgaCtaId ;  /* 0x00000000000879c3 */ /* 0x000ee20000008800 */
[----:B------:R-:W-:Y:S01]  /*1640*/  PLOP3.LUT P1, PT, PT, PT, UP3, 0x80, 0x8 ;  /* 0x000000000008781c */ /* 0x000fe20003f2f038 */
[----:B------:R-:W-:Y:S01]  /*1650*/  IMAD.MOV.U32 R12, RZ, RZ, 0x1 ;  /* 0x00000001ff0c7424 */ /* 0x000fe200078e00ff */
[----:B------:R-:W-:Y:S01]  /*1660*/  UMOV UR7, 0x400 ;  /* 0x0000040000077882 */ /* 0x000fe20000000000 */
[----:B------:R-:W-:Y:S01]  /*1670*/  UISETP.NE.AND UP1, UPT, UR18, URZ, UPT ;  /* 0x000000ff1200728c */ /* 0x000fe2000bf25270 */
[----:B------:R-:W-:Y:S01]  /*1680*/  ISETP.EQ.OR P2, PT, R0, RZ, P3 ;  /* 0x000000ff0000720c */ /* 0x000fe20001f42670 */
[----:B------:R-:W-:Y:S01]  /*1690*/  USEL UR24, URZ, 0x1, UP6 ;  /* 0x00000001ff187887 */ /* 0x000fe2000b000000 */
[----:B------:R-:W-:Y:S02]  /*16a0*/  PLOP3.LUT P1, PT, P1, PT, PT, 0x8, 0x80 ;  /* 0x000000000080781c */ /* 0x000fe40000f2e170 */
[----:B------:R-:W-:Y:S01]  /*16b0*/  CS2R R10, SRZ ;  /* 0x00000000000a7805 */ /* 0x000fe2000001ff00 */
[----:B------:R-:W-:Y:S01]  /*16c0*/  IMAD.MOV.U32 R9, RZ, RZ, RZ ;  /* 0x000000ffff097224 */ /* 0x000fe200078e00ff */
[----:B------:R-:W4:Y:S01]  /*16d0*/  LDCU UR40, c[0x0][0x370] ;  /* 0x00006e00ff2877ac */ /* 0x000f220008000800 */
[----:B------:R-:W-:Y:S01]  /*16e0*/  IMAD.MOV.U32 R8, RZ, RZ, 0x1 ;  /* 0x00000001ff087424 */ /* 0x000fe200078e00ff */
[----:B------:R-:W1:Y:S01]  /*16f0*/  LDCU.64 UR26, c[0x0][0x348] ;  /* 0x00006900ff1a77ac */ /* 0x000e620008000a00 */
[----:B--2---:R-:W-:-:S02]  /*1700*/  UIADD3 UR5, UPT, UPT, UR6, 0x3f, URZ ;  /* 0x0000003f06057890 */ /* 0x004fc4000fffe0ff */
[----:B------:R-:W-:Y:S02]  /*1710*/  USHF.R.U32.HI UR45, URZ, 0x6, UR28 ;  /* 0x00000006ff2d7899 */ /* 0x000fe4000801161c */
[----:B------:R-:W-:Y:S02]  /*1720*/  USHF.R.S32.HI UR4, URZ, 0x1f, UR5 ;  /* 0x0000001fff047899 */ /* 0x000fe40008011405 */
[----:B---3--:R-:W-:Y:S02]  /*1730*/  ULEA UR7, UR8, UR7, 0x18 ;  /* 0x0000000708077291 */ /* 0x008fe4000f8ec0ff */
[----:B------:R-:W-:Y:S02]  /*1740*/  ULEA.HI UR4, UR4, UR5, URZ, 0x6 ;  /* 0x0000000504047291 */ /* 0x000fe4000f8f30ff */
[----:B------:R-:W-:Y:S02]  /*1750*/  UIADD3 UR46, UPT, UPT, UR6, 0x7e, URZ ;  /* 0x0000007e062e7890 */ /* 0x000fe4000fffe0ff */
[----:B------:R-:W-:-:S02]  /*1760*/  USHF.R.S32.HI UR43, URZ, 0x6, UR4 ;  /* 0x00000006ff2b7899 */ /* 0x000fc40008011404 */
[----:B------:R-:W-:Y:S02]  /*1770*/  UIADD3 UR4, UPT, UPT, UR6, -0x1, URZ ;  /* 0xffffffff06047890 */ /* 0x000fe4000fffe0ff */
[----:B------:R-:W-:Y:S02]  /*1780*/  UISETP.LT.U32.AND UP0, UPT, UR43, 0x4, UPT ;  /* 0x000000042b00788c */ /* 0x000fe4000bf01070 */
[----:B------:R-:W-:Y:S02]  /*1790*/  UISETP.GE.U32.AND UP2, UPT, UR4, -0x7f, UPT ;  /* 0xffffff810400788c */ /* 0x000fe4000bf46070 */
[----:B------:R-:W-:Y:S01]  /*17a0*/  USEL UR41, UR43, 0x4, UP0 ;  /* 0x000000042b297887 */ /* 0x000fe20008000000 */
[----:B------:R-:W2:Y:S03]  /*17b0*/  LDCU UR39, c[0x0][0x374] ;  /* 0x00006e80ff2777ac */ /* 0x000ea60008000800 */
[----:B------:R-:W-:-:S02]  /*17c0*/  UIADD3 UR21, UPT, UPT, UR41, -0x1, URZ ;  /* 0xffffffff29157890 */ /* 0x000fc4000fffe0ff */
[----:B------:R-:W-:-:S03]  /*17d0*/  USEL UR24, UR24, 0x2, UP1 ;  /* 0x0000000218187887 */ /* 0x000fc60008800000 */
[----:B------:R-:W-:Y:S02]  /*17e0*/  @UP2 UIADD3 UR21, UPT, UPT, UR41, URZ, URZ ;  /* 0x000000ff29152290 */ /* 0x000fe4000fffe0ff */
[----:B------:R-:W-:Y:S02]  /*17f0*/  UIADD3 UR29, UPT, UPT, UR7, 0xa400, UR28 ;  /* 0x0000a400071d7890 */ /* 0x000fe4000fffe01c */
[----:B------:R-:W-:Y:S02]  /*1800*/  UIADD3 UR44, UPT, UPT, UR43, -UR41, URZ ;  /* 0x800000292b2c7290 */ /* 0x000fe4000fffe0ff */
[----:B------:R-:W-:Y:S01]  /*1810*/  UIADD3 UR21, UPT, UPT, UR21, 0x1, URZ ;  /* 0x0000000115157890 */ /* 0x000fe2000fffe0ff */
[----:B-1--4-:R-:W-:-:S11]  /*1820*/  UMOV UR5, URZ ;  /* 0x000000ff00057c82 */ /* 0x012fd60008000000 */
.L_x_42:
[----:B-1----:R-:W1:Y:S02]  /*1830*/  S2UR UR4, SR_CgaCtaId ;  /* 0x00000000000479c3 */ /* 0x002e640000008800 */
[----:B-1----:R-:W-:-:S09]  /*1840*/  UISETP.NE.AND UP0, UPT, UR4, URZ, UPT ;  /* 0x000000ff0400728c */ /* 0x002fd2000bf05270 */
[----:B------:R-:W-:Y:S05]  /*1850*/  BRA.U UP0, `(.L_x_23) ;  /* 0x0000000100287547 */ /* 0x000fea000b800000 */
[----:B------:R-:W-:Y:S02]  /*1860*/  LEA R0, R9, UR7, 0x3 ;  /* 0x0000000709007c11 */ /* 0x000fe4000f8e18ff */
[----:B------:R-:W-:-:S04]  /*1870*/  SHF.L.U32 R3, R8, 0x1f, RZ ;  /* 0x0000001f08037819 */ /* 0x000fc800000006ff */
[----:B------:R-:W1:Y:S02]  /*1880*/  SYNCS.PHASECHK.TRANS64.TRYWAIT P0, [R0+URZ+0x100], R3 ;  /* 0x00010003000075a7 */ /* 0x000e6400080011ff */
[----:B-1----:R-:W-:Y:S05]  /*1890*/  @!P0 BRA `(.L_x_24) ;  /* 0x0000007c00808947 */ /* 0x002fea0003800000 */
.L_x_132:
[----:B------:R3:W-:Y:S01]  /*18a0*/  SYNCS.ARRIVE.TRANS64.A1T0 RZ, [R0+URZ+0xf0], RZ ;  /* 0x0000f0ff00ff79a7 */ /* 0x0007e200081000ff */
[----:B------:R-:W-:-:S05]  /*18b0*/  VIADD R9, R9, 0x1 ;  /* 0x0000000109097836 */ /* 0x000fca0000000000 */
[----:B------:R-:W-:-:S04]  /*18c0*/  ISETP.NE.AND P0, PT, R9, 0x2, PT ;  /* 0x000000020900780c */ /* 0x000fc80003f05270 */
[----:B-1----:R-:W-:Y:S02]  /*18d0*/  SEL R3, RZ, 0x1, P0 ;  /* 0x00000001ff037807 */ /* 0x002fe40000000000 */
[----:B------:R-:W-:Y:S02]  /*18e0*/  SEL R9, R9, RZ, P0 ;  /* 0x000000ff09097207 */ /* 0x000fe40000000000 */
[----:B------:R-:W-:-:S07]  /*18f0*/  LOP3.LUT R8, R8, R3, RZ, 0x3c, !PT ;  /* 0x0000000308087212 */ /* 0x000fce00078e3cff */
.L_x_23:
[----:B------:R-:W-:Y:S01]  /*1900*/  ULEA UR4, UR5, UR7, 0x3 ;  /* 0x0000000705047291 */ /* 0x000fe2000f8e18ff */
[----:B---3--:R-:W-:Y:S01]  /*1910*/  SHF.L.U32 R0, R12, 0x1f, RZ ;  /* 0x0000001f0c007819 */ /* 0x008fe200000006ff */
[----:B------:R-:W-:Y:S02]  /*1920*/  UISETP.GE.U32.AND UP0, UPT, UR46, 0x7f, UPT ;  /* 0x0000007f2e00788c */ /* 0x000fe4000bf06070 */
[----:B------:R-:W-:Y:S02]  /*1930*/  USHF.L.U32 UR35, UR30, 0x6, URZ ;  /* 0x000000061e237899 */ /* 0x000fe400080006ff */
[----:B------:R-:W-:Y:S01]  /*1940*/  ULEA UR19, UR31, UR45, 0x8 ;  /* 0x0000002d1f137291 */ /* 0x000fe2000f8e40ff */
[----:B------:R-:W-:Y:S02]  /*1950*/  UMOV UR13, URZ ;  /* 0x000000ff000d7c82 */ /* 0x000fe40008000000 */
[----:B------:R1:W3:Y:S02]  /*1960*/  SYNCS.PHASECHK.TRANS64.TRYWAIT P0, [UR4+0x20], R0 ;  /* 0x00002000ff0075a7 */ /* 0x0002e40008001104 */
[----:B------:R-:W-:Y:S07]  /*1970*/  BRA.U !UP0, `(.L_x_25) ;  /* 0x0000000108bc7547 */ /* 0x000fee000b800000 */
[----:B------:R-:W-:Y:S01]  /*1980*/  UMOV UR6, URZ ;  /* 0x000000ff00067c82 */ /* 0x000fe20008000000 */
[----:B------:R-:W-:-:S05]  /*1990*/  UMOV UR4, UR5 ;  /* 0x0000000500047c82 */ /* 0x000fca0008000000 */
.L_x_31:
[----:B------:R-:W-:Y:S01]  /*19a0*/  ULEA UR33, UR4, UR7, 0x3 ;  /* 0x0000000704217291 */ /* 0x000fe2000f8e18ff */
[----:B---3--:R-:W-:Y:S01]  /*19b0*/  @!P3 MOV R2, 0x5000 ;  /* 0x000050000002b802 */ /* 0x008fe20000000f00 */
[----:B-1-34-:R-:W-:Y:S10]  /*19c0*/  @P0 BRA `(.L_x_26) ;  /* 0x00000000000c0947 */ /* 0x01aff40003800000 */
[----:B------:R-:W-:-:S04]  /*19d0*/  SHF.L.U32 R3, R12, 0x1f, RZ ;  /* 0x0000001f0c037819 */ /* 0x000fc800000006ff */
[----:B------:R-:W3:Y:S02]  /*19e0*/  SYNCS.PHASECHK.TRANS64.TRYWAIT P0, [UR33+0x20], R3 ;  /* 0x00002003ff0075a7 */ /* 0x000ee40008001121 */
[----:B---3--:R-:W-:Y:S05]  /*19f0*/  @!P0 BRA `(.L_x_27) ;  /* 0x0000007c003c8947 */ /* 0x008fea0003800000 */
.L_x_26:
[----:B------:R3:W-:Y:S01]  /*1a00*/  @!P3 SYNCS.ARRIVE.TRANS64 RZ, [UR33], R2 ;  /* 0x00000002ffffb9a7 */ /* 0x0007e20008000021 */
[----:B------:R-:W-:-:S04]  /*1a10*/  ULOP3.LUT UR5, UR24, 0x2, URZ, 0xfc, !UPT ;  /* 0x0000000218057892 */ /* 0x000fc8000f8efcff */
[----:B------:R-:W-:-:S09]  /*1a20*/  UISETP.NE.AND UP0, UPT, UR5, 0x2, UPT ;  /* 0x000000020500788c */ /* 0x000fd2000bf05270 */
[----:B------:R-:W-:Y:S05]  /*1a30*/  BRA.U UP0, `(.L_x_28) ;  /* 0x0000000100047547 */ /* 0x000fea000b800000 */
[----:B--2---:R-:W-:Y:S05]  /*1a40*/  BPT.TRAP 0x1 ;  /* 0x000000040000795c */ /* 0x004fea0000300000 */
.L_x_28:
[----:B------:R-:W-:Y:S04]  /*1a50*/  BSSY.RECONVERGENT B0, `(.L_x_29) ;  /* 0x0000003000007945 */ /* 0x000fe80003800200 */
[----:B------:R-:W-:Y:S05]  /*1a60*/  @P2 BRA `(.L_x_30) ;  /* 0x0000000000042947 */ /* 0x000fea0003800000 */
[----:B--2---:R-:W-:Y:S05]  /*1a70*/  BPT.TRAP 0x1 ;  /* 0x000000040000795c */ /* 0x004fea0000300000 */
.L_x_30:
[----:B--2---:R-:W-:Y:S05]  /*1a80*/  BSYNC.RECONVERGENT B0 ;  /* 0x0000000000007941 */ /* 0x004fea0003800200 */
.L_x_29:
[----:B------:R-:W-:Y:S02]  /*1a90*/  UIADD3 UR5, UPT, UPT, UR4, 0x1, URZ ;  /* 0x0000000104057890 */ /* 0x000fe4000fffe0ff */
[----:B------:R-:W-:Y:S02]  /*1aa0*/  USHF.L.U32 UR34, UR6, 0x6, URZ ;  /* 0x0000000606227899 */ /* 0x000fe400080006ff */
[----:B------:R-:W-:Y:S02]  /*1ab0*/  UISETP.NE.AND UP0, UPT, UR5, 0x4, UPT ;  /* 0x000000040500788c */ /* 0x000fe4000bf05270 */
[----:B------:R-:W-:Y:S02]  /*1ac0*/  UIADD3 UR6, UPT, UPT, UR6, 0x1, URZ ;  /* 0x0000000106067890 */ /* 0x000fe4000fffe0ff */
[----:B------:R-:W-:Y:S02]  /*1ad0*/  USEL UR9, URZ, 0x1, UP0 ;  /* 0x00000001ff097887 */ /* 0x000fe40008000000 */
[----:B------:R-:W-:-:S02]  /*1ae0*/  USEL UR5, UR5, URZ, UP0 ;  /* 0x000000ff05057287 */ /* 0x000fc40008000000 */
[----:B------:R-:W-:Y:S02]  /*1af0*/  ULEA UR32, UR4, UR7, 0xc ;  /* 0x0000000704207291 */ /* 0x000fe4000f8e60ff */
[----:B------:R-:W-:Y:S01]  /*1b00*/  ULEA UR8, UR5, UR7, 0x3 ;  /* 0x0000000705087291 */ /* 0x000fe2000f8e18ff */
[----:B------:R-:W-:Y:S01]  /*1b10*/  LOP3.LUT R12, R12, UR9, RZ, 0x3c, !PT ;  /* 0x000000090c0c7c12 */ /* 0x000fe2000f8e3cff */
[----:B------:R-:W-:Y:S02]  /*1b20*/  UIADD3 UR10, UP1, UPT, UR26, 0x80, URZ ;  /* 0x000000801a0a7890 */ /* 0x000fe4000ff3e0ff */
[----:B------:R-:W-:Y:S01]  /*1b30*/  ULEA UR16, UR4, UR28, 0xe ;  /* 0x0000001c04107291 */ /* 0x000fe2000f8e70ff */
[----:B-1----:R-:W-:Y:S01]  /*1b40*/  SHF.L.U32 R0, R12, 0x1f, RZ ;  /* 0x0000001f0c007819 */ /* 0x002fe200000006ff */
[----:B------:R-:W-:Y:S02]  /*1b50*/  UIADD3.X UR11, UPT, UPT, URZ, UR27, URZ, UP1, !UPT ;  /* 0x0000001bff0b7290 */ /* 0x000fe40008ffe4ff */
[----:B------:R-:W-:Y:S01]  /*1b60*/  UIADD3 UR32, UPT, UPT, UR32, 0x6400, URZ ;  /* 0x0000640020207890 */ /* 0x000fe2000fffe0ff */
[----:B------:R4:W1:Y:S01]  /*1b70*/  SYNCS.PHASECHK.TRANS64.TRYWAIT P0, [UR8+0x20], R0 ;  /* 0x00002000ff0075a7 */ /* 0x0008620008001108 */
[----:B------:R-:W-:-:S02]  /*1b80*/  UIADD3 UR8, UP0, UPT, UR26, 0x180, URZ ;  /* 0x000001801a087890 */ /* 0x000fc4000ff1e0ff */
[----:B------:R-:W-:Y:S02]  /*1b90*/  UIADD3 UR16, UPT, UPT, UR7, 0xa400, UR16 ;  /* 0x0000a40007107890 */ /* 0x000fe4000fffe010 */
[----:B------:R-:W-:Y:S02]  /*1ba0*/  UIADD3.X UR9, UPT, UPT, URZ, UR27, URZ, UP0, !UPT ;  /* 0x0000001bff097290 */ /* 0x000fe400087fe4ff */
[----:B------:R-:W-:Y:S01]  /*1bb0*/  UISETP.NE.AND UP0, UPT, UR6, UR21, UPT ;  /* 0x000000150600728c */ /* 0x000fe2000bf05270 */
[----:B------:R-:W-:Y:S01]  /*1bc0*/  UMOV UR12, 0x0 ;  /* 0x00000000000c7882 */ /* 0x000fe20000000000 */
[----:B------:R-:W-:Y:S01]  /*1bd0*/  UMOV UR13, 0x10000000 ;  /* 0x10000000000d7882 */ /* 0x000fe20000000000 */
[----:B------:R-:W-:Y:S01]  /*1be0*/  UMOV UR4, 0x30000 ;  /* 0x0003000000047882 */ /* 0x000fe20000000000 */
[----:B------:R-:W-:Y:S01]  /*1bf0*/  UMOV UR20, UR36 ;  /* 0x0000002400147c82 */ /* 0x000fe20008000000 */
[----:B------:R-:W-:Y:S01]  /*1c00*/  UMOV UR17, UR33 ;  /* 0x0000002100117c82 */ /* 0x000fe20008000000 */
[----:B------:R-:W-:Y:S01]  /*1c10*/  UMOV UR18, UR34 ;  /* 0x0000002200127c82 */ /* 0x000fe20008000000 */
[----:B------:R-:W-:Y:S01]  /*1c20*/  UTMALDG.3D [UR32], [UR10], desc[UR12] ;  /* 0x00000c200a0075b4 */ /* 0x000fe20008011000 */
[----:B------:R2:W-:Y:S02]  /*1c30*/  UTMALDG.3D.MULTICAST [UR16], [UR8], UR4, desc[UR12] ;  /* 0x00000c10080073b4 */ /* 0x0005e40008011804 */
[----:B--2---:R-:W-:Y:S01]  /*1c40*/  UMOV UR13, UR21 ;  /* 0x00000015000d7c82 */ /* 0x004fe20008000000 */
[----:B------:R-:W-:Y:S01]  /*1c50*/  UMOV UR4, UR5 ;  /* 0x0000000500047c82 */ /* 0x000fe20008000000 */
[----:B------:R-:W-:Y:S05]  /*1c60*/  BRA.U UP0, `(.L_x_31) ;  /* 0xfffffffd004c7547 */ /* 0x000fea000b83ffff */
.L_x_25:
[----:B------:R-:W-:Y:S01]  /*1c70*/  ULEA UR4, UR5, UR7, 0x3 ;  /* 0x0000000705047291 */ /* 0x000fe2000f8e18ff */
[----:B-1--4-:R-:W-:Y:S01]  /*1c80*/  SHF.L.U32 R0, R12, 0x1f, RZ ;  /* 0x0000001f0c007819 */ /* 0x012fe200000006ff */
[----:B------:R-:W-:Y:S01]  /*1c90*/  @!P1 SYNCS.ARRIVE.TRANS64.A1T0 RZ, [UR7+0x88], RZ ;  /* 0x000088ffffff99a7 */ /* 0x000fe20008100007 */
[----:B------:R-:W-:-:S06]  /*1ca0*/  UISETP.GT.AND UP0, UPT, UR43, UR41, UPT ;  /* 0x000000292b00728c */ /* 0x000fcc000bf04270 */
[----:B---3--:R1:W3:Y:S03]  /*1cb0*/  SYNCS.PHASECHK.TRANS64.TRYWAIT P0, [UR4+0x20], R0 ;  /* 0x00002000ff0075a7 */ /* 0x0082e60008001104 */
[----:B------:R-:W-:Y:S05]  /*1cc0*/  BRA.U !UP0, `(.L_x_32) ;  /* 0x0000000108bc7547 */ /* 0x000fea000b800000 */
[----:B------:R-:W-:Y:S01]  /*1cd0*/  UIADD3 UR25, UPT, UPT, UR44, UR13, URZ ;  /* 0x0000000d2c197290 */ /* 0x000fe2000fffe0ff */
[----:B------:R-:W-:-:S11]  /*1ce0*/  UMOV UR4, UR5 ;  /* 0x0000000500047c82 */ /* 0x000fd60008000000 */
.L_x_38:
[----:B------:R-:W-:Y:S01]  /*1cf0*/  ULEA UR9, UR4, UR7, 0x3 ;  /* 0x0000000704097291 */ /* 0x000fe2000f8e18ff */
[----:B---3--:R-:W-:Y:S01]  /*1d00*/  @!P3 MOV R2, 0x5000 ;  /* 0x000050000002b802 */ /* 0x008fe20000000f00 */
[----:B-1-3--:R-:W-:Y:S10]  /*1d10*/  @P0 BRA `(.L_x_33) ;  /* 0x00000000000c0947 */ /* 0x00aff40003800000 */
[----:B------:R-:W-:-:S04]  /*1d20*/  SHF.L.U32 R3, R12, 0x1f, RZ ;  /* 0x0000001f0c037819 */ /* 0x000fc800000006ff */
[----:B------:R-:W3:Y:S02]  /*1d30*/  SYNCS.PHASECHK.TRANS64.TRYWAIT P0, [UR9+0x20], R3 ;  /* 0x00002003ff0075a7 */ /* 0x000ee40008001109 */
[----:B---3--:R-:W-:Y:S05]  /*1d40*/  @!P0 BRA `(.L_x_34) ;  /* 0x0000007800808947 */ /* 0x008fea0003800000 */
.L_x_33:
[----:B------:R3:W-:Y:S01]  /*1d50*/  @!P3 SYNCS.ARRIVE.TRANS64 RZ, [UR9], R2 ;  /* 0x00000002ffffb9a7 */ /* 0x0007e20008000009 */
[----:B------:R-:W-:-:S04]  /*1d60*/  ULOP3.LUT UR5, UR24, 0x2, URZ, 0xfc, !UPT ;  /* 0x0000000218057892 */ /* 0x000fc8000f8efcff */
[----:B------:R-:W-:-:S09]  /*1d70*/  UISETP.NE.AND UP0, UPT, UR5, 0x2, UPT ;  /* 0x000000020500788c */ /* 0x000fd2000bf05270 */
[----:B------:R-:W-:Y:S05]  /*1d80*/  BRA.U UP0, `(.L_x_35) ;  /* 0x0000000100047547 */ /* 0x000fea000b800000 */
[----:B--2---:R-:W-:Y:S05]  /*1d90*/  BPT.TRAP 0x1 ;  /* 0x000000040000795c */ /* 0x004fea0000300000 */
.L_x_35:
[----:B------:R-:W-:Y:S04]  /*1da0*/  BSSY.RECONVERGENT B0, `(.L_x_36) ;  /* 0x0000003000007945 */ /* 0x000fe80003800200 */
[----:B------:R-:W-:Y:S05]  /*1db0*/  @P2 BRA `(.L_x_37) ;  /* 0x0000000000042947 */ /* 0x000fea0003800000 */
[----:B--2---:R-:W-:Y:S05]  /*1dc0*/  BPT.TRAP 0x1 ;  /* 0x000000040000795c */ /* 0x004fea0000300000 */
.L_x_37:
[----:B--2---:R-:W-:Y:S05]  /*1dd0*/  BSYNC.RECONVERGENT B0 ;  /* 0x0000000000007941 */ /* 0x004fea0003800200 */
.L_x_36:
[----:B------:R-:W-:Y:S02]  /*1de0*/  UIADD3 UR5, UPT, UPT, UR4, 0x1, URZ ;  /* 0x0000000104057890 */ /* 0x000fe4000fffe0ff */
[----:B------:R-:W-:Y:S02]  /*1df0*/  UIADD3 UR14, UP1, UPT, UR26, 0x80, URZ ;  /* 0x000000801a0e7890 */ /* 0x000fe4000ff3e0ff */
[----:B------:R-:W-:Y:S02]  /*1e00*/  UISETP.NE.AND UP0, UPT, UR5, 0x4, UPT ;  /* 0x000000040500788c */ /* 0x000fe4000bf05270 */
[----:B------:R-:W-:Y:S02]  /*1e10*/  USHF.L.U32 UR10, UR13, 0x6, URZ ;  /* 0x000000060d0a7899 */ /* 0x000fe400080006ff */
[----:B------:R-:W-:Y:S02]  /*1e20*/  USEL UR8, URZ, 0x1, UP0 ;  /* 0x00000001ff087887 */ /* 0x000fe40008000000 */
[----:B------:R-:W-:-:S02]  /*1e30*/  USEL UR5, UR5, URZ, UP0 ;  /* 0x000000ff05057287 */ /* 0x000fc40008000000 */
[----:B------:R-:W-:Y:S02]  /*1e40*/  UIADD3 UR22, UP0, UPT, UR26, 0x180, URZ ;  /* 0x000001801a167890 */ /* 0x000fe4000ff1e0ff */
[----:B------:R-:W-:Y:S01]  /*1e50*/  LOP3.LUT R12, R12, UR8, RZ, 0x3c, !PT ;  /* 0x000000080c0c7c12 */ /* 0x000fe2000f8e3cff */
[----:B------:R-:W-:Y:S02]  /*1e60*/  ULEA UR8, UR4, UR7, 0xc ;  /* 0x0000000704087291 */ /* 0x000fe4000f8e60ff */
[----:B------:R-:W-:Y:S01]  /*1e70*/  ULEA UR6, UR5, UR7, 0x3 ;  /* 0x0000000705067291 */ /* 0x000fe2000f8e18ff */
[----:B-1----:R-:W-:Y:S01]  /*1e80*/  SHF.L.U32 R0, R12, 0x1f, RZ ;  /* 0x0000001f0c007819 */ /* 0x002fe200000006ff */
[----:B------:R-:W-:Y:S02]  /*1e90*/  UIADD3 UR8, UPT, UPT, UR8, 0x6400, URZ ;  /* 0x0000640008087890 */ /* 0x000fe4000fffe0ff */
[----:B------:R-:W-:Y:S02]  /*1ea0*/  UIADD3.X UR15, UPT, UPT, URZ, UR27, URZ, UP1, !UPT ;  /* 0x0000001bff0f7290 */ /* 0x000fe40008ffe4ff */
[----:B------:R-:W-:-:S02]  /*1eb0*/  ULEA UR16, UR4, UR29, 0xe ;  /* 0x0000001d04107291 */ /* 0x000fc4000f8e70ff */
[----:B------:R-:W-:Y:S01]  /*1ec0*/  UIADD3.X UR23, UPT, UPT, URZ, UR27, URZ, UP0, !UPT ;  /* 0x0000001bff177290 */ /* 0x000fe200087fe4ff */
[----:B------:R4:W1:Y:S01]  /*1ed0*/  SYNCS.PHASECHK.TRANS64.TRYWAIT P0, [UR6+0x20], R0 ;  /* 0x00002000ff0075a7 */ /* 0x0008620008001106 */
[----:B------:R-:W-:Y:S01]  /*1ee0*/  UMOV UR30, 0x0 ;  /* 0x00000000001e7882 */ /* 0x000fe20000000000 */
[----:B------:R-:W-:Y:S01]  /*1ef0*/  UMOV UR31, 0x10000000 ;  /* 0x10000000001f7882 */ /* 0x000fe20000000000 */
[----:B------:R-:W-:Y:S01]  /*1f00*/  UMOV UR11, UR35 ;  /* 0x00000023000b7c82 */ /* 0x000fe20008000000 */
[----:B------:R-:W-:Y:S01]  /*1f10*/  UMOV UR12, UR36 ;  /* 0x00000024000c7c82 */ /* 0x000fe20008000000 */
[----:B------:R-:W-:Y:S01]  /*1f20*/  UMOV UR6, 0x30000 ;  /* 0x0003000000067882 */ /* 0x000fe20000000000 */
[----:B------:R-:W-:Y:S01]  /*1f30*/  UMOV UR20, UR36 ;  /* 0x0000002400147c82 */ /* 0x000fe20008000000 */
[----:B------:R-:W-:Y:S01]  /*1f40*/  UMOV UR17, UR9 ;  /* 0x0000000900117c82 */ /* 0x000fe20008000000 */
[----:B------:R-:W-:Y:S01]  /*1f50*/  UMOV UR18, UR10 ;  /* 0x0000000a00127c82 */ /* 0x000fe20008000000 */
[----:B------:R4:W-:Y:S01]  /*1f60*/  UTMALDG.3D [UR8], [UR14], desc[UR30] ;  /* 0x00001e080e0075b4 */ /* 0x0009e20008011000 */
[----:B------:R-:W-:Y:S01]  /*1f70*/  UIADD3 UR13, UPT, UPT, UR13, 0x1, URZ ;  /* 0x000000010d0d7890 */ /* 0x000fe2000fffe0ff */
[----:B------:R-:W-:-:S03]  /*1f80*/  UMOV UR4, UR5 ;  /* 0x0000000500047c82 */ /* 0x000fc60008000000 */
[----:B------:R-:W-:Y:S01]  /*1f90*/  UISETP.NE.AND UP0, UPT, UR13, UR25, UPT ;  /* 0x000000190d00728c */ /* 0x000fe2000bf05270 */
[----:B------:R4:W-:Y:S08]  /*1fa0*/  UTMALDG.3D.MULTICAST [UR16], [UR22], UR6, desc[UR30] ;  /* 0x00001e10160073b4 */ /* 0x0009f00008011806 */
[----:B----4-:R-:W-:Y:S05]  /*1fb0*/  BRA.U UP0, `(.L_x_38) ;  /* 0xfffffffd004c7547 */ /* 0x010fea000b83ffff */
.L_x_32:
[C---:B------:R-:W-:Y:S01]  /*1fc0*/  LEA R3, R11.reuse, UR7, 0x3 ;  /* 0x000000070b037c11 */ /* 0x040fe2000f8e18ff */
[----:B------:R-:W-:Y:S01]  /*1fd0*/  NOP ;  /* 0x0000000000007918 */ /* 0x000fe20000000000 */
[----:B-1----:R-:W-:Y:S02]  /*1fe0*/  SHF.L.U32 R0, R10, 0x1f, RZ ;  /* 0x0000001f0a007819 */ /* 0x002fe400000006ff */
[----:B------:R-:W-:Y:S02]  /*1ff0*/  LEA R5, R11, UR7, 0x4 ;  /* 0x000000070b057c11 */ /* 0x000fe4000f8e20ff */
[----:B---3--:R-:W1:Y:S02]  /*2000*/  SYNCS.PHASECHK.TRANS64.TRYWAIT P0, [R3+URZ+0x90], R0 ;  /* 0x00009000030075a7 */ /* 0x008e6400080011ff */
[----:B-1----:R-:W-:Y:S05]  /*2010*/  @!P0 BRA `(.L_x_39) ;  /* 0x0000007400e48947 */ /* 0x002fea0003800000 */
.L_x_135:
[----:B------:R-:W3:Y:S01]  /*2020*/  LDS.128 R4, [R5+0x120] ;  /* 0x0001200005047984 */ /* 0x000ee20000000c00 */
[----:B------:R-:W-:Y:S01]  /*2030*/  UISETP.GE.AND UP0, UPT, UR42, 0x1, UPT ;  /* 0x000000012a00788c */ /* 0x000fe2000bf06270 */
[----:B------:R-:W-:Y:S01]  /*2040*/  @!PT LDS RZ, [RZ] ;  /* 0x00000000fffff984 */ /* 0x000fe20000000800 */
[----:B------:R-:W-:Y:S01]  /*2050*/  @!PT LDS RZ, [RZ] ;  /* 0x00000000fffff984 */ /* 0x000fe20000000800 */
[----:B------:R-:W-:Y:S01]  /*2060*/  @!PT LDS RZ, [RZ] ;  /* 0x00000000fffff984 */ /* 0x000fe20000000800 */
[----:B------:R-:W-:Y:S01]  /*2070*/  @!PT LDS RZ, [RZ] ;  /* 0x00000000fffff984 */ /* 0x000fe20000000800 */
[----:B------:R4:W-:Y:S06]  /*2080*/  MEMBAR.ALL.CTA ;  /* 0x0000000000007992 */ /* 0x0009ec0000008000 */
[----:B----4-:R-:W4:Y:S01]  /*2090*/  FENCE.VIEW.ASYNC.S ;  /* 0x00000000000073c6 */ /* 0x010f220000000000 */
[----:B---3--:R-:W-:-:S13]  /*20a0*/  LOP3.LUT P0, RZ, R6, 0x1, RZ, 0xc0, !PT ;  /* 0x0000000106ff7812 */ /* 0x008fda000780c0ff */
[----:B----4-:R-:W-:Y:S01]  /*20b0*/  VOTEU.ANY UP1, P0 ;  /* 0x0000000000ff7886 */ /* 0x010fe20000020100 */
[----:B------:R-:W-:-:S13]  /*20c0*/  PLOP3.LUT P0, PT, PT, PT, UP1, 0x80, 0x8 ;  /* 0x000000000008781c */ /* 0x000fda0003f0f018 */
[----:B-1----:R-:W-:Y:S02]  /*20d0*/  @P0 LOP3.LUT R0, R5, 0xffff, RZ, 0xc0, !PT ;  /* 0x0000ffff05000812 */ /* 0x002fe400078ec0ff */
[----:B------:R-:W-:Y:S02]  /*20e0*/  @P0 MOV R2, R4 ;  /* 0x0000000400020202 */ /* 0x000fe40000000f00 */
[----:B------:R-:W-:Y:S01]  /*20f0*/  @P0 R2UR UR6, R0 ;  /* 0x00000000000602ca */ /* 0x000fe200000e0000 */
[----:B------:R-:W-:Y:S01]  /*2100*/  VIADD R0, R3, 0xa0 ;  /* 0x000000a003007836 */ /* 0x000fe20000000000 */
[----:B------:R-:W-:Y:S02]  /*2110*/  @P0 SHF.R.U32.HI R4, RZ, 0x10, R5 ;  /* 0x00000010ff040819 */ /* 0x000fe40000011605 */
[----:B------:R-:W-:Y:S02]  /*2120*/  @P0 R2UR UR8, R2 ;  /* 0x00000000020802ca */ /* 0x000fe400000e0000 */
[----:B------:R-:W-:-:S02]  /*2130*/  PRMT R0, RZ, 0x654, R0 ;  /* 0x00000654ff007816 */ /* 0x000fc40000000000 */
[----:B------:R-:W-:Y:S02]  /*2140*/  @P0 R2UR UR4, R4 ;  /* 0x00000000040402ca */ /* 0x000fe400000e0000 */
[----:B------:R1:W-:Y:S03]  /*2150*/  SYNCS.ARRIVE.TRANS64.RED.A1T0 RZ, [R0+URZ], RZ ;  /* 0x000000ff00ff79a7 */ /* 0x0003e600081004ff */
[----:B------:R-:W-:-:S04]  /*2160*/  @UP1 UMOV UR37, UR6 ;  /* 0x0000000600251c82 */ /* 0x000fc80008000000 */
[----:B------:R-:W-:-:S04]  /*2170*/  @UP1 UMOV UR38, UR8 ;  /* 0x0000000800261c82 */ /* 0x000fc80008000000 */
[----:B------:R-:W-:Y:S01]  /*2180*/  @UP1 UMOV UR36, UR4 ;  /* 0x0000000400241c82 */ /* 0x000fe20008000000 */
[----:B------:R-:W-:Y:S05]  /*2190*/  BRA.U !UP0, `(.L_x_40) ;  /* 0x0000000108d47547 */ /* 0x000fea000b800000 */
[----:B------:R-:W2:Y:S01]  /*21a0*/  LDCU.128 UR12, c[0x0][0xb10] ;  /* 0x00016200ff0c77ac */ /* 0x000ea20008000c00 */
[----:B------:R-:W3:Y:S01]  /*21b0*/  LDCU UR25, c[0x0][0xb20] ;  /* 0x00016400ff1977ac */ /* 0x000ee20008000800 */
[----:B------:R-:W4:Y:S01]  /*21c0*/  LDCU UR20, c[0x0][0xb0c] ;  /* 0x00016180ff1477ac */ /* 0x000f220008000800 */
[----:B------:R-:W1:Y:S01]  /*21d0*/  LDCU.64 UR10, c[0x0][0xb28] ;  /* 0x00016500ff0a77ac */ /* 0x000e620008000a00 */
[----:B------:R-:W-:Y:S02]  /*21e0*/  UISETP.NE.AND UP3, UPT, UR42, 0x1, UPT ;  /* 0x000000012a00788c */ /* 0x000fe4000bf65270 */
[----:B--2---:R-:W-:Y:S02]  /*21f0*/  UIMAD.WIDE.U32 UR16, UR39, UR15, URZ ;  /* 0x0000000f271072a5 */ /* 0x004fe4000f8e00ff */
[----:B------:R-:W-:Y:S02]  /*2200*/  UIMAD.WIDE.U32 UR8, UR40, UR12, URZ ;  /* 0x0000000c280872a5 */ /* 0x000fe4000f8e00ff */
[----:B------:R-:W-:-:S02]  /*2210*/  UISETP.NE.AND UP0, UPT, UR14, 0x1, UPT ;  /* 0x000000010e00788c */ /* 0x000fc4000bf05270 */
[----:B------:R-:W-:Y:S01]  /*2220*/  UIMAD.WIDE.U32 UR22, UR37, UR15, URZ ;  /* 0x0000000f251672a5 */ /* 0x000fe2000f8e00ff */
[----:B------:R-:W-:Y:S02]  /*2230*/  UMOV UR16, UR17 ;  /* 0x0000001100107c82 */ /* 0x000fe40008000000 */
[----:B------:R-:W-:Y:S01]  /*2240*/  UMOV UR8, UR9 ;  /* 0x0000000900087c82 */ /* 0x000fe20008000000 */
[----:B---3--:R-:W-:Y:S02]  /*2250*/  USHF.R.U32.HI UR16, URZ, UR25, UR16 ;  /* 0x00000019ff107299 */ /* 0x008fe40008011610 */
[----:B----4-:R-:W-:Y:S02]  /*2260*/  UISETP.NE.AND UP2, UPT, UR20, 0x1, UPT ;  /* 0x000000011400788c */ /* 0x010fe4000bf45270 */
[----:B------:R-:W-:Y:S02]  /*2270*/  USHF.R.U32.HI UR8, URZ, UR13, UR8 ;  /* 0x0000000dff087299 */ /* 0x000fe40008011608 */
[----:B------:R-:W-:-:S02]  /*2280*/  USEL UR6, UR39, UR16, !UP0 ;  /* 0x0000001027067287 */ /* 0x000fc4000c000000 */
[----:B------:R-:W-:Y:S02]  /*2290*/  USEL UR8, UR40, UR8, !UP2 ;  /* 0x0000000828087287 */ /* 0x000fe4000d000000 */
[----:B-1----:R-:W-:Y:S01]  /*22a0*/  UIMAD.WIDE.U32 UR16, UR6, UR10, URZ ;  /* 0x0000000a061072a5 */ /* 0x002fe2000f8e00ff */
[----:B------:R-:W-:Y:S01]  /*22b0*/  UMOV UR4, UR23 ;  /* 0x0000001700047c82 */ /* 0x000fe20008000000 */
[----:B------:R-:W-:Y:S02]  /*22c0*/  UIMAD.WIDE.U32 UR18, UR38, UR12, URZ ;  /* 0x0000000c261272a5 */ /* 0x000fe4000f8e00ff */
[----:B------:R-:W-:-:S03]  /*22d0*/  UIMAD.WIDE.U32 UR22, UR8, UR10, URZ ;  /* 0x0000000a081672a5 */ /* 0x000fc6000f8e00ff */
[----:B------:R-:W-:Y:S01]  /*22e0*/  UMOV UR16, UR17 ;  /* 0x0000001100107c82 */ /* 0x000fe20008000000 */
[----:B------:R-:W-:Y:S02]  /*22f0*/  USHF.R.U32.HI UR4, URZ, UR25, UR4 ;  /* 0x00000019ff047299 */ /* 0x000fe40008011604 */
[----:B------:R-:W-:Y:S01]  /*2300*/  @UP3 USHF.R.U32.HI UR6, URZ, UR11, UR16 ;  /* 0x0000000bff063299 */ /* 0x000fe20008011610 */
[----:B------:R-:W-:Y:S01]  /*2310*/  UMOV UR18, UR19 ;  /* 0x0000001300127c82 */ /* 0x000fe20008000000 */
[----:B------:R-:W-:Y:S01]  /*2320*/  UMOV UR22, UR23 ;  /* 0x0000001700167c82 */ /* 0x000fe20008000000 */
[----:B------:R-:W-:Y:S02]  /*2330*/  USHF.R.U32.HI UR13, URZ, UR13, UR18 ;  /* 0x0000000dff0d7299 */ /* 0x000fe40008011612 */
[----:B------:R-:W-:Y:S02]  /*2340*/  USEL UR4, UR37, UR4, !UP0 ;  /* 0x0000000425047287 */ /* 0x000fe4000c000000 */
[----:B------:R-:W-:-:S02]  /*2350*/  @UP3 USHF.R.U32.HI UR8, URZ, UR11, UR22 ;  /* 0x0000000bff083299 */ /* 0x000fc40008011616 */
[----:B------:R-:W-:Y:S02]  /*2360*/  UIMAD UR9, UR42, UR6, URZ ;  /* 0x000000062a0972a4 */ /* 0x000fe4000f8e02ff */
[----:B------:R-:W-:Y:S02]  /*2370*/  USEL UR6, UR38, UR13, !UP2 ;  /* 0x0000000d26067287 */ /* 0x000fe4000d000000 */
[----:B------:R-:W-:Y:S02]  /*2380*/  UIMAD UR12, UR42, UR8, URZ ;  /* 0x000000082a0c72a4 */ /* 0x000fe4000f8e02ff */
[----:B------:R-:W-:Y:S02]  /*2390*/  UISETP.GE.AND UP0, UPT, UR4, UR9, UPT ;  /* 0x000000090400728c */ /* 0x000fe4000bf06270 */
[----:B------:R-:W-:Y:S02]  /*23a0*/  UIMAD.WIDE.U32 UR16, UR4, UR10, URZ ;  /* 0x0000000a041072a5 */ /* 0x000fe4000f8e00ff */
[----:B------:R-:W-:-:S02]  /*23b0*/  UISETP.GE.OR UP0, UPT, UR6, UR12, UP0 ;  /* 0x0000000c0600728c */ /* 0x000fc40008706670 */
[----:B------:R-:W-:Y:S02]  /*23c0*/  UIMAD.WIDE.U32 UR12, UR6, UR10, URZ ;  /* 0x0000000a060c72a5 */ /* 0x000fe4000f8e00ff */
[----:B------:R-:W-:Y:S01]  /*23d0*/  UIADD3 UR15, UPT, UPT, -UR4, URZ, URZ ;  /* 0x000000ff040f7290 */ /* 0x000fe2000fffe1ff */
[----:B------:R-:W-:Y:S01]  /*23e0*/  UMOV UR10, UR17 ;  /* 0x00000011000a7c82 */ /* 0x000fe20008000000 */
[----:B------:R-:W-:Y:S02]  /*23f0*/  UIADD3 UR12, UPT, UPT, -UR6, URZ, URZ ;  /* 0x000000ff060c7290 */ /* 0x000fe4000fffe1ff */
[----:B------:R-:W-:-:S03]  /*2400*/  USHF.R.U32.HI UR10, URZ, UR11, UR10 ;  /* 0x0000000bff0a7299 */ /* 0x000fc6000801160a */
[----:B------:R-:W-:Y:S01]  /*2410*/  @!UP0 UMOV UR9, UR13 ;  /* 0x0000000d00098c82 */ /* 0x000fe20008000000 */
[----:B------:R-:W-:Y:S02]  /*2420*/  UIMAD UR15, UR14, UR15, UR37 ;  /* 0x0000000f0e0f72a4 */ /* 0x000fe4000f8e0225 */
[----:B------:R-:W-:Y:S02]  /*2430*/  USEL UR10, UR4, UR10, !UP3 ;  /* 0x0000000a040a7287 */ /* 0x000fe4000d800000 */
[----:B------:R-:W-:Y:S02]  /*2440*/  @!UP0 USHF.R.U32.HI UR9, URZ, UR11, UR9 ;  /* 0x0000000bff098299 */ /* 0x000fe40008011609 */
[----:B------:R-:W-:Y:S02]  /*2450*/  UIADD3 UR11, UPT, UPT, -UR10, URZ, URZ ;  /* 0x000000ff0a0b7290 */ /* 0x000fe4000fffe1ff */
[----:B------:R-:W-:Y:S02]  /*2460*/  @!UP0 USEL UR9, UR6, UR9, !UP3 ;  /* 0x0000000906098287 */ /* 0x000fe4000d800000 */
[----:B------:R-:W-:-:S02]  /*2470*/  UIMAD UR11, UR42, UR11, UR4 ;  /* 0x0000000b2a0b72a4 */ /* 0x000fc4000f8e0204 */
[----:B------:R-:W-:Y:S02]  /*2480*/  @!UP0 UIADD3 UR10, UPT, UPT, UR10, -UR9, URZ ;  /* 0x800000090a0a8290 */ /* 0x000fe4000fffe0ff */
[----:B------:R-:W-:Y:S02]  /*2490*/  @!UP0 UIMAD UR9, UR11, UR8, UR9 ;  /* 0x000000080b0982a4 */ /* 0x000fe4000f8e0209 */
[----:B------:R-:W-:Y:S02]  /*24a0*/  @!UP0 UIMAD UR4, UR42, UR10, UR6 ;  /* 0x0000000a2a0482a4 */ /* 0x000fe4000f8e0206 */
[----:B------:R-:W-:Y:S02]  /*24b0*/  UIMAD UR8, UR20, UR12, UR38 ;  /* 0x0000000c140872a4 */ /* 0x000fe4000f8e0226 */
[----:B------:R-:W-:Y:S01]  /*24c0*/  UIMAD UR37, UR4, UR14, UR15 ;  /* 0x0000000e042572a4 */ /* 0x000fe2000f8e020f */
[----:B------:R-:W-:Y:S02]  /*24d0*/  @!UP0 UMOV UR6, UR9 ;  /* 0x0000000900068c82 */ /* 0x000fe40008000000 */
[----:B------:R-:W-:-:S12]  /*24e0*/  UIMAD UR38, UR6, UR20, UR8 ;  /* 0x00000014062672a4 */ /* 0x000fd8000f8e0208 */
.L_x_40:
[----:B------:R-:W3:Y:S02]  /*24f0*/  LDCU UR4, c[0x0][0xb30] ;  /* 0x00016600ff0477ac */ /* 0x000ee40008000800 */
[----:B---3--:R-:W-:-:S09]  /*2500*/  UISETP.NE.AND UP0, UPT, UR4, 0x1, UPT ;  /* 0x000000010400788c */ /* 0x008fd2000bf05270 */
[----:B------:R-:W-:Y:S05]  /*2510*/  BRA.U UP0, `(.L_x_41) ;  /* 0x0000000100447547 */ /* 0x000fea000b800000 */
[----:B------:R-:W3:Y:S01]  /*2520*/  LDCU.128 UR12, c[0x0][0xb10] ;  /* 0x00016200ff0c77ac */ /* 0x000ee20008000c00 */
[----:B------:R-:W4:Y:S01]  /*2530*/  LDCU UR16, c[0x0][0xb0c] ;  /* 0x00016180ff1077ac */ /* 0x000f220008000800 */
[----:B------:R-:W1:Y:S01]  /*2540*/  LDCU UR17, c[0x0][0xb20] ;  /* 0x00016400ff1177ac */ /* 0x000e620008000800 */
[----:B---3--:R-:W-:Y:S02]  /*2550*/  UIMAD.WIDE.U32 UR10, UR38, UR12, URZ ;  /* 0x0000000c260a72a5 */ /* 0x008fe4000f8e00ff */
[----:B------:R-:W-:Y:S02]  /*2560*/  UIMAD.WIDE.U32 UR8, UR37, UR15, URZ ;  /* 0x0000000f250872a5 */ /* 0x000fe4000f8e00ff */
[----:B----4-:R-:W-:Y:S02]  /*2570*/  UISETP.NE.AND UP2, UPT, UR16, 0x1, UPT ;  /* 0x000000011000788c */ /* 0x010fe4000bf45270 */
[----:B------:R-:W-:Y:S01]  /*2580*/  UISETP.NE.AND UP0, UPT, UR14, 0x1, UPT ;  /* 0x000000010e00788c */ /* 0x000fe2000bf05270 */
[----:B------:R-:W-:-:S02]  /*2590*/  UMOV UR6, UR11 ;  /* 0x0000000b00067c82 */ /* 0x000fc40008000000 */
[----:B------:R-:W-:Y:S01]  /*25a0*/  UMOV UR4, UR9 ;  /* 0x0000000900047c82 */ /* 0x000fe20008000000 */
[----:B------:R-:W-:Y:S02]  /*25b0*/  USHF.R.U32.HI UR6, URZ, UR13, UR6 ;  /* 0x0000000dff067299 */ /* 0x000fe40008011606 */
[----:B-1----:R-:W-:Y:S02]  /*25c0*/  USHF.R.U32.HI UR4, URZ, UR17, UR4 ;  /* 0x00000011ff047299 */ /* 0x002fe40008011604 */
[----:B------:R-:W-:Y:S02]  /*25d0*/  USEL UR6, UR38, UR6, !UP2 ;  /* 0x0000000626067287 */ /* 0x000fe4000d000000 */
[----:B------:R-:W-:-:S04]  /*25e0*/  USEL UR4, UR37, UR4, !UP0 ;  /* 0x0000000425047287 */ /* 0x000fc8000c000000 */
[----:B------:R-:W-:Y:S02]  /*25f0*/  UIADD3 UR8, UPT, UPT, UR6, -UR4, URZ ;  /* 0x8000000406087290 */ /* 0x000fe4000fffe0ff */
[----:B------:R-:W-:Y:S02]  /*2600*/  UIADD3 UR4, UPT, UPT, -UR6, UR4, URZ ;  /* 0x0000000406047290 */ /* 0x000fe4000fffe1ff */
[----:B------:R-:W-:Y:S02]  /*2610*/  UIMAD UR37, UR8, UR14, UR37 ;  /* 0x0000000e082572a4 */ /* 0x000fe4000f8e0225 */
[----:B------:R-:W-:-:S12]  /*2620*/  UIMAD UR38, UR4, UR16, UR38 ;  /* 0x00000010042672a4 */ /* 0x000fd8000f8e0226 */
.L_x_41:
[----:B------:R-:W-:Y:S01]  /*2630*/  VIADD R11, R11, 0x1 ;  /* 0x000000010b0b7836 */ /* 0x000fe20000000000 */
[----:B------:R-:W-:Y:S01]  /*2640*/  R2UR UR4, R87 ;  /* 0x00000000570472ca */ /* 0x000fe200000e0000 */
[----:B------:R-:W-:Y:S01]  /*2650*/  UIADD3 UR31, UPT, UPT, UR37, UR59, URZ ;  /* 0x0000003b251f7290 */ /* 0x000fe2000fffe0ff */
[----:B------:R-:W-:Y:S02]  /*2660*/  PLOP3.LUT P1, PT, PT, PT, PT, 0x80, 0x8 ;  /* 0x000000000008781c */ /* 0x000fe40003f2f070 */
[----:B------:R-:W-:-:S04]  /*2670*/  ISETP.NE.AND P0, PT, R11, 0x2, PT ;  /* 0x000000020b00780c */ /* 0x000fc80003f05270 */
[----:B------:R-:W-:Y:S02]  /*2680*/  SEL R3, RZ, 0x1, P0 ;  /* 0x00000001ff037807 */ /* 0x000fe40000000000 */
[----:B------:R-:W-:Y:S02]  /*2690*/  SEL R11, R11, RZ, P0 ;  /* 0x000000ff0b0b7207 */ /* 0x000fe40000000000 */
[----:B------:R-:W-:Y:S01]  /*26a0*/  LOP3.LUT R10, R10, R3, RZ, 0x3c, !PT ;  /* 0x000000030a0a7212 */ /* 0x000fe200078e3cff */
[----:B------:R-:W-:Y:S01]  /*26b0*/  UIADD3 UR30, UPT, UPT, UR38, UR4, URZ ;  /* 0x00000004261e7290 */ /* 0x000fe2000fffe0ff */
[----:B------:R-:W-:Y:S11]  /*26c0*/  BRA.U UP1, `(.L_x_42) ;  /* 0xfffffff101587547 */ /* 0x000ff6000b83ffff */
[----:B------:R-:W-:Y:S01]  /*26d0*/  UIADD3 UR7, UPT, UPT, UR7, 0x20, URZ ;  /* 0x0000002007077890 */ /* 0x000fe2000fffe0ff */
[----:B------:R-:W-:-:S03]  /*26e0*/  SHF.L.U32 R3, R12, 0x1f, RZ ;  /* 0x0000001f0c037819 */ /* 0x000fc600000006ff */
[----:B------:R-:W-:-:S09]  /*26f0*/  ULEA UR4, UR5, UR7, 0x3 ;  /* 0x0000000705047291 */ /* 0x000fd2000f8e18ff */
[----:B------:R-:W3:Y:S02]  /*2700*/  SYNCS.PHASECHK.TRANS64.TRYWAIT P0, [UR4], R3 ;  /* 0x00000003ff0075a7 */ /* 0x000ee40008001104 */
[----:B---3--:R-:W-:Y:S05]  /*2710*/  @!P0 BRA `(.L_x_43) ;  /* 0x0000007000388947 */ /* 0x008fea0003800000 */
.L_x_137:
[----:B------:R-:W-:-:S04]  /*2720*/  UIADD3 UR4, UPT, UPT, UR5, 0x1, URZ ;  /* 0x0000000105047890 */ /* 0x000fc8000fffe0ff */
[----:B------:R-:W-:-:S04]  /*2730*/  UISETP.NE.AND UP0, UPT, UR4, 0x4, UPT ;  /* 0x000000040400788c */ /* 0x000fc8000bf05270 */
[----:B------:R-:W-:Y:S02]  /*2740*/  USEL UR6, URZ, 0x1, UP0 ;  /* 0x00000001ff067887 */ /* 0x000fe40008000000 */
[----:B------:R-:W-:-:S04]  /*2750*/  USEL UR4, UR4, URZ, UP0 ;  /* 0x000000ff04047287 */ /* 0x000fc80008000000 */
[----:B------:R-:W-:Y:S01]  /*2760*/  ULEA UR5, UR4, UR7, 0x3 ;  /* 0x0000000704057291 */ /* 0x000fe2000f8e18ff */
[----:B------:R-:W-:-:S04]  /*2770*/  LOP3.LUT R2, R12, UR6, RZ, 0x3c, !PT ;  /* 0x000000060c027c12 */ /* 0x000fc8000f8e3cff */
[----:B-1----:R-:W-:-:S04]  /*2780*/  SHF.L.U32 R3, R2, 0x1f, RZ ;  /* 0x0000001f02037819 */ /* 0x002fc800000006ff */
[----:B------:R-:W1:Y:S02]  /*2790*/  SYNCS.PHASECHK.TRANS64.TRYWAIT P0, [UR5], R3 ;  /* 0x00000003ff0075a7 */ /* 0x000e640008001105 */
[----:B-1----:R-:W-:Y:S05]  /*27a0*/  @!P0 BRA `(.L_x_44) ;  /* 0x00000070002c8947 */ /* 0x002fea0003800000 */
.L_x_139:
        /* <DEDUP_REMOVED lines=9> */
.L_x_141:
[----:B------:R-:W-:-:S04]  /*2840*/  UIADD3 UR4, UPT, UPT, UR4, 0x1, URZ ;  /* 0x0000000104047890 */ /* 0x000fc8000fffe0ff */
[----:B------:R-:W-:-:S04]  /*2850*/  UISETP.NE.AND UP0, UPT, UR4, 0x4, UPT ;  /* 0x000000040400788c */ /* 0x000fc8000bf05270 */
[----:B------:R-:W-:Y:S02]  /*2860*/  USEL UR5, URZ, 0x1, UP0 ;  /* 0x00000001ff057887 */ /* 0x000fe40008000000 */
[----:B------:R-:W-:-:S04]  /*2870*/  USEL UR4, UR4, URZ, UP0 ;  /* 0x000000ff04047287 */ /* 0x000fc80008000000 */
[----:B------:R-:W-:Y:S01]  /*2880*/  ULEA UR4, UR4, UR7, 0x3 ;  /* 0x0000000704047291 */ /* 0x000fe2000f8e18ff */
[----:B-1----:R-:W-:-:S04]  /*2890*/  LOP3.LUT R3, R2, UR5, RZ, 0x3c, !PT ;  /* 0x0000000502037c12 */ /* 0x002fc8000f8e3cff */
[----:B------:R-:W-:Y:S01]  /*28a0*/  SHF.L.U32 R3, R3, 0x1f, RZ ;  /* 0x0000001f03037819 */ /* 0x000fe200000006ff */
[----:B------:R-:W-:-:S07]  /*28b0*/  IMAD.U32 R0, RZ, RZ, UR4 ;  /* 0x00000004ff007e24 */ /* 0x000fce000f8e00ff */
.L_x_46:
[----:B-1----:R1:W3:Y:S02]  /*28c0*/  SYNCS.PHASECHK.TRANS64.TRYWAIT P0, [R0+URZ], R3 ;  /* 0x00000003000075a7 */ /* 0x0022e400080011ff */
[----:B---3--:R-:W-:Y:S05]  /*28d0*/  @!P0 NANOSLEEP.SYNCS 0x989680 ;  /* 0x009896800000895d */ /* 0x008fea0003900000 */
[----:B------:R-:W3:Y:S02]  /*28e0*/  @!P0 SYNCS.PHASECHK.TRANS64 P0, [R0+URZ], R3 ;  /* 0x00000003000085a7 */ /* 0x000ee400080010ff */
[----:B--23--:R-:W-:Y:S05]  /*28f0*/  @P0 EXIT ;  /* 0x000000000000094d */ /* 0x00cfea0003800000 */
[----:B------:R-:W-:Y:S05]  /*2900*/  BRA `(.L_x_46) ;  /* 0xfffffffc00ec7947 */ /* 0x000fea000383ffff */
.L_x_22:
[----:B------:R-:W2:Y:S02]  /*2910*/  S2UR UR4, SR_CgaCtaId ;  /* 0x00000000000479c3 */ /* 0x000ea40000008800 */
[----:B--2---:R-:W-:-:S04]  /*2920*/  UISETP.NE.AND UP0, UPT, UR4, URZ, UPT ;  /* 0x000000ff0400728c */ /* 0x004fc8000bf05270 */
[----:B------:R-:W-:-:S09]  /*2930*/  UISETP.NE.OR UP0, UPT, UR18, 0x1, UP0 ;  /* 0x000000011200788c */ /* 0x000fd20008705670 */
[----:B------:R-:W-:Y:S05]  /*2940*/  BRA.U UP0, `(.L_x_47) ;  /* 0x00000005004c7547 */ /* 0x000fea000b800000 */
[----:B------:R-:W2:Y:S01]  /*2950*/  S2UR UR5, SR_CgaCtaId ;  /* 0x00000000000579c3 */ /* 0x000ea20000008800 */
[----:B------:R-:W-:Y:S01]  /*2960*/  UMOV UR4, 0x400 ;  /* 0x0000040000047882 */ /* 0x000fe20000000000 */
[----:B------:R-:W-:Y:S01]  /*2970*/  ISETP.GE.U32.AND P2, PT, R0, 0x2, PT ;  /* 0x000000020000780c */ /* 0x000fe20003f46070 */
[----:B------:R-:W-:Y:S01]  /*2980*/  IMAD.MOV.U32 R12, RZ, RZ, 0x1 ;  /* 0x00000001ff0c7424 */ /* 0x000fe200078e00ff */
[----:B------:R-:W-:Y:S02]  /*2990*/  CS2R R10, SRZ ;  /* 0x00000000000a7805 */ /* 0x000fe4000001ff00 */
[----:B------:R-:W-:Y:S01]  /*29a0*/  CS2R R8, SRZ ;  /* 0x0000000000087805 */ /* 0x000fe2000001ff00 */
[----:B--2---:R-:W-:-:S03]  /*29b0*/  ULEA UR6, UR5, UR4, 0x18 ;  /* 0x0000000405067291 */ /* 0x004fc6000f8ec0ff */
[----:B------:R-:W-:-:S09]  /*29c0*/  UMOV UR5, URZ ;  /* 0x000000ff00057c82 */ /* 0x000fd20008000000 */
.L_x_51:
[----:B------:R-:W-:Y:S02]  /*29d0*/  LEA R2, R8, UR6, 0x3 ;  /* 0x0000000608027c11 */ /* 0x000fe4000f8e18ff */
[----:B------:R-:W-:-:S03]  /*29e0*/  SHF.L.U32 R5, R9, 0x1f, RZ ;  /* 0x0000001f09057819 */ /* 0x000fc600000006ff */
[----:B------:R-:W-:Y:S01]  /*29f0*/  VIADD R4, R2, 0x100 ;  /* 0x0000010002047836 */ /* 0x000fe20000000000 */
[----:B------:R-:W2:Y:S02]  /*2a00*/  SYNCS.PHASECHK.TRANS64.TRYWAIT P0, [R2+URZ+0xf0], R5 ;  /* 0x0000f005020075a7 */ /* 0x000ea400080011ff */
[----:B--2---:R-:W-:Y:S05]  /*2a10*/  @!P0 BRA `(.L_x_48) ;  /* 0x0000006c00c08947 */ /* 0x004fea0003800000 */
.L_x_142:
[----:B------:R-:W-:Y:S01]  /*2a20*/  ULEA UR4, UR5, UR6, 0x3 ;  /* 0x0000000605047291 */ /* 0x000fe2000f8e18ff */
[----:B------:R-:W-:Y:S02]  /*2a30*/  PRMT R4, RZ, 0x654, R4 ;  /* 0x00000654ff047816 */ /* 0x000fe40000000004 */
[----:B--2---:R-:W-:Y:S01]  /*2a40*/  SHF.L.U32 R5, R12, 0x1f, RZ ;  /* 0x0000001f0c057819 */ /* 0x004fe200000006ff */
[----:B------:R-:W-:Y:S01]  /*2a50*/  UIADD3 UR7, UPT, UPT, UR4, 0x90, URZ ;  /* 0x0000009004077890 */ /* 0x000fe2000fffe0ff */
[----:B------:R2:W-:Y:S05]  /*2a60*/  SYNCS.ARRIVE.TRANS64.RED.A1T0 RZ, [R4+URZ], RZ ;  /* 0x000000ff04ff79a7 */ /* 0x0005ea00081004ff */
[----:B------:R-:W-:Y:S01]  /*2a70*/  IMAD.U32 R7, RZ, RZ, UR7 ;  /* 0x00000007ff077e24 */ /* 0x000fe2000f8e00ff */
[----:B------:R-:W3:Y:S04]  /*2a80*/  SYNCS.PHASECHK.TRANS64.TRYWAIT P0, [UR4+0xa0], R5 ;  /* 0x0000a005ff0075a7 */ /* 0x000ee80008001104 */
[----:B------:R-:W-:Y:S01]  /*2a90*/  PRMT R6, R0, 0x654, R7 ;  /* 0x0000065400067816 */ /* 0x000fe20000000007 */
[----:B--2---:R-:W-:Y:S01]  /*2aa0*/  @!P2 IMAD.MOV.U32 R4, RZ, RZ, 0x10 ;  /* 0x00000010ff04a424 */ /* 0x004fe200078e00ff */
[----:B---3--:R-:W-:Y:S06]  /*2ab0*/  @!P0 BRA `(.L_x_49) ;  /* 0x0000006c00ac8947 */ /* 0x008fec0003800000 */
.L_x_144:
[----:B------:R-:W-:Y:S01]  /*2ac0*/  ULEA UR8, UR5, UR6, 0x4 ;  /* 0x0000000605087291 */ /* 0x000fe2000f8e20ff */
[----:B------:R-:W-:Y:S01]  /*2ad0*/  SEL R3, R6, R3, !P2 ;  /* 0x0000000306037207 */ /* 0x000fe20005000000 */
[----:B------:R-:W-:Y:S01]  /*2ae0*/  UIADD3 UR9, UPT, UPT, UR4, 0x90, URZ ;  /* 0x0000009004097890 */ /* 0x000fe2000fffe0ff */
[----:B--2---:R-:W-:Y:S01]  /*2af0*/  LEA R2, R11, UR6, 0x3 ;  /* 0x000000060b027c11 */ /* 0x004fe2000f8e18ff */
[----:B------:R-:W-:Y:S01]  /*2b00*/  UIADD3 UR8, UPT, UPT, UR8, 0x120, URZ ;  /* 0x0000012008087890 */ /* 0x000fe2000fffe0ff */
[----:B------:R-:W-:Y:S01]  /*2b10*/  SHF.L.U32 R5, R10, 0x1f, RZ ;  /* 0x0000001f0a057819 */ /* 0x000fe200000006ff */
[----:B------:R2:W-:Y:S01]  /*2b20*/  @!P2 SYNCS.ARRIVE.TRANS64.RED RZ, [R3+URZ], R4 ;  /* 0x0000000403ffa9a7 */ /* 0x0005e200080004ff */
[----:B------:R-:W-:Y:S01]  /*2b30*/  UIADD3 UR4, UPT, UPT, UR5, 0x1, URZ ;  /* 0x0000000105047890 */ /* 0x000fe2000fffe0ff */
[----:B------:R-:W-:-:S03]  /*2b40*/  VIADD R8, R8, 0x1 ;  /* 0x0000000108087836 */ /* 0x000fc60000000000 */
[----:B------:R-:W-:Y:S02]  /*2b50*/  UISETP.NE.AND UP0, UPT, UR4, 0x2, UPT ;  /* 0x000000020400788c */ /* 0x000fe4000bf05270 */
[----:B------:R-:W-:Y:S06]  /*2b60*/  UGETNEXTWORKID.BROADCAST [UR8], [UR9] ;  /* 0x00000000080073ca */ /* 0x000fec0008000100 */
[----:B------:R-:W-:Y:S01]  /*2b70*/  USEL UR7, URZ, 0x1, UP0 ;  /* 0x00000001ff077887 */ /* 0x000fe20008000000 */
[----:B------:R-:W-:Y:S01]  /*2b80*/  ISETP.NE.AND P0, PT, R8, 0x2, PT ;  /* 0x000000020800780c */ /* 0x000fe20003f05270 */
[----:B------:R-:W-:Y:S01]  /*2b90*/  USEL UR5, UR4, URZ, UP0 ;  /* 0x000000ff04057287 */ /* 0x000fe20008000000 */
[----:B------:R-:W3:Y:S03]  /*2ba0*/  SYNCS.PHASECHK.TRANS64.TRYWAIT P1, [R2+URZ+0x90], R5 ;  /* 0x00009005020075a7 */ /* 0x000ee600080211ff */
[----:B------:R-:W-:Y:S01]  /*2bb0*/  LOP3.LUT R12, R12, UR7, RZ, 0x3c, !PT ;  /* 0x000000070c0c7c12 */ /* 0x000fe2000f8e3cff */
[----:B--23--:R-:W-:Y:S07]  /*2bc0*/  @!P1 BRA `(.L_x_50) ;  /* 0x0000006c00809947 */ /* 0x00cfee0003800000 */
.L_x_145:
[C---:B------:R-:W-:Y:S01]  /*2bd0*/  LEA R4, R11.reuse, UR6, 0x4 ;  /* 0x000000060b047c11 */ /* 0x040fe2000f8e20ff */
[----:B--2---:R-:W-:Y:S01]  /*2be0*/  VIADD R2, R2, 0xa0 ;  /* 0x000000a002027836 */ /* 0x004fe20000000000 */
[----:B------:R-:W-:Y:S01]  /*2bf0*/  SEL R8, R8, RZ, P0 ;  /* 0x000000ff08087207 */ /* 0x000fe20000000000 */
[----:B------:R-:W-:-:S03]  /*2c00*/  VIADD R11, R11, 0x1 ;  /* 0x000000010b0b7836 */ /* 0x000fc60000000000 */
[----:B------:R-:W2:Y:S01]  /*2c10*/  LDS.128 R4, [R4+0x120] ;  /* 0x0001200004047984 */ /* 0x000ea20000000c00 */
[----:B------:R-:W-:Y:S02]  /*2c20*/  PRMT R2, RZ, 0x654, R2 ;  /* 0x00000654ff027816 */ /* 0x000fe40000000002 */
[C---:B------:R-:W-:Y:S01]  /*2c30*/  ISETP.NE.AND P1, PT, R11.reuse, 0x2, PT ;  /* 0x000000020b00780c */ /* 0x040fe20003f25270 */
[----:B------:R-:W-:Y:S01]  /*2c40*/  @!PT LDS RZ, [RZ] ;  /* 0x00000000fffff984 */ /* 0x000fe20000000800 */
[----:B------:R-:W-:Y:S01]  /*2c50*/  @!PT LDS RZ, [RZ] ;  /* 0x00000000fffff984 */ /* 0x000fe20000000800 */
[----:B------:R-:W-:Y:S01]  /*2c60*/  @!PT LDS RZ, [RZ] ;  /* 0x00000000fffff984 */ /* 0x000fe20000000800 */
[----:B------:R-:W-:Y:S01]  /*2c70*/  @!PT LDS RZ, [RZ] ;  /* 0x00000000fffff984 */ /* 0x000fe20000000800 */
[----:B------:R3:W-:Y:S06]  /*2c80*/  MEMBAR.ALL.CTA ;  /* 0x0000000000007992 */ /* 0x0007ec0000008000 */
[----:B---3--:R-:W3:Y:S01]  /*2c90*/  FENCE.VIEW.ASYNC.S ;  /* 0x00000000000073c6 */ /* 0x008ee20000000000 */
[----:B------:R-:W-:Y:S01]  /*2ca0*/  SEL R11, R11, RZ, P1 ;  /* 0x000000ff0b0b7207 */ /* 0x000fe20000800000 */
[----:B---3--:R3:W-:Y:S01]  /*2cb0*/  SYNCS.ARRIVE.TRANS64.RED.A1T0 RZ, [R2+URZ], RZ ;  /* 0x000000ff02ff79a7 */ /* 0x0087e200081004ff */
[----:B--2---:R-:W-:-:S02]  /*2cc0*/  LOP3.LUT P3, RZ, R6, 0x1, RZ, 0xc0, !PT ;  /* 0x0000000106ff7812 */ /* 0x004fc4000786c0ff */
[----:B------:R-:W-:-:S04]  /*2cd0*/  SEL R5, RZ, 0x1, P1 ;  /* 0x00000001ff057807 */ /* 0x000fc80000800000 */
[----:B------:R-:W-:Y:S02]  /*2ce0*/  LOP3.LUT R10, R10, R5, RZ, 0x3c, !PT ;  /* 0x000000050a0a7212 */ /* 0x000fe400078e3cff */
[----:B---3--:R-:W-:-:S04]  /*2cf0*/  SEL R2, RZ, 0x1, P0 ;  /* 0x00000001ff027807 */ /* 0x008fc80000000000 */
[----:B------:R-:W-:Y:S01]  /*2d00*/  LOP3.LUT R9, R9, R2, RZ, 0x3c, !PT ;  /* 0x0000000209097212 */ /* 0x000fe200078e3cff */
[----:B------:R-:W-:Y:S06]  /*2d10*/  @P3 BRA `(.L_x_51) ;  /* 0xfffffffc002c3947 */ /* 0x000fec000383ffff */
[----:B------:R-:W-:Y:S01]  /*2d20*/  ULEA UR4, UR5, UR6, 0x3 ;  /* 0x0000000605047291 */ /* 0x000fe2000f8e18ff */
[----:B------:R-:W-:-:S08]  /*2d30*/  SHF.L.U32 R3, R12, 0x1f, RZ ;  /* 0x0000001f0c037819 */ /* 0x000fd000000006ff */
[----:B------:R-:W2:Y:S02]  /*2d40*/  SYNCS.PHASECHK.TRANS64 P0, [UR4+0xa0], R3 ;  /* 0x0000a003ff0075a7 */ /* 0x000ea40008001004 */
[----:B--2---:R-:W-:Y:S05]  /*2d50*/  @P0 BRA `(.L_x_52) ;  /* 0x0000000000080947 */ /* 0x004fea0003800000 */
[----:B------:R-:W2:Y:S02]  /*2d60*/  SYNCS.PHASECHK.TRANS64.TRYWAIT P0, [UR4+0xa0], R3 ;  /* 0x0000a003ff0075a7 */ /* 0x000ea40008001104 */
[----:B--2---:R-:W-:Y:S05]  /*2d70*/  @!P0 BRA `(.L_x_53) ;  /* 0x0000006c00288947 */ /* 0x004fea0003800000 */
.L_x_52:
[----:B------:R-:W-:-:S04]  /*2d80*/  UIADD3 UR7, UPT, UPT, UR5, 0x1, URZ ;  /* 0x0000000105077890 */ /* 0x000fc8000fffe0ff */
[----:B------:R-:W-:-:S04]  /*2d90*/  UISETP.NE.AND UP0, UPT, UR7, 0x2, UPT ;  /* 0x000000020700788c */ /* 0x000fc8000bf05270 */
[----:B------:R-:W-:Y:S02]  /*2da0*/  USEL UR8, URZ, 0x1, UP0 ;  /* 0x00000001ff087887 */ /* 0x000fe40008000000 */
[----:B------:R-:W-:-:S04]  /*2db0*/  USEL UR7, UR7, URZ, UP0 ;  /* 0x000000ff07077287 */ /* 0x000fc80008000000 */
[----:B------:R-:W-:Y:S01]  /*2dc0*/  ULEA UR7, UR7, UR6, 0x3 ;  /* 0x0000000607077291 */ /* 0x000fe2000f8e18ff */
[----:B--2---:R-:W-:-:S04]  /*2dd0*/  LOP3.LUT R3, R12, UR8, RZ, 0x3c, !PT ;  /* 0x000000080c037c12 */ /* 0x004fc8000f8e3cff */
[----:B------:R-:W-:-:S04]  /*2de0*/  SHF.L.U32 R0, R3, 0x1f, RZ ;  /* 0x0000001f03007819 */ /* 0x000fc800000006ff */
[----:B------:R-:W2:Y:S02]  /*2df0*/  SYNCS.PHASECHK.TRANS64 P0, [UR7+0xa0], R0 ;  /* 0x0000a000ff0075a7 */ /* 0x000ea40008001007 */
[----:B-12---:R-:W-:Y:S05]  /*2e00*/  @P0 EXIT ;  /* 0x000000000000094d */ /* 0x006fea0003800000 */
[----:B------:R-:W-:Y:S02]  /*2e10*/  SHF.L.U32 R3, R3, 0x1f, RZ ;  /* 0x0000001f03037819 */ /* 0x000fe400000006ff */
[----:B------:R-:W-:-:S07]  /*2e20*/  MOV R0, UR7 ;  /* 0x0000000700007c02 */ /* 0x000fce0008000f00 */
.L_x_54:
[----:B-1----:R1:W2:Y:S02]  /*2e30*/  SYNCS.PHASECHK.TRANS64.TRYWAIT P0, [R0+URZ+0xa0], R3 ;  /* 0x0000a003000075a7 */ /* 0x0022a400080011ff */
[----:B--2---:R-:W-:Y:S05]  /*2e40*/  @!P0 NANOSLEEP.SYNCS 0x989680 ;  /* 0x009896800000895d */ /* 0x004fea0003900000 */
[----:B------:R-:W2:Y:S02]  /*2e50*/  @!P0 SYNCS.PHASECHK.TRANS64 P0, [R0+URZ+0xa0], R3 ;  /* 0x0000a003000085a7 */ /* 0x000ea400080010ff */
[----:B--2---:R-:W-:Y:S05]  /*2e60*/  @P0 EXIT ;  /* 0x000000000000094d */ /* 0x004fea0003800000 */
[----:B------:R-:W-:Y:S05]  /*2e70*/  BRA `(.L_x_54) ;  /* 0xfffffffc00ec7947 */ /* 0x000fea000383ffff */
.L_x_47:
[----:B------:R-:W-:Y:S05]  /*2e80*/  BRA.U UP4, `(.L_x_55) ;  /* 0x0000000d04a07547 */ /* 0x000fea000b800000 */
[----:B------:R-:W2:Y:S01]  /*2e90*/  S2UR UR7, SR_CgaCtaId ;  /* 0x00000000000779c3 */ /* 0x000ea20000008800 */
[----:B------:R-:W-:Y:S01]  /*2ea0*/  UMOV UR4, 0x40 ;  /* 0x0000004000047882 */ /* 0x000fe20000000000 */
[----:B------:R-:W-:Y:S01]  /*2eb0*/  NOP ;  /* 0x0000000000007918 */ /* 0x000fe20000000000 */
[----:B------:R-:W-:Y:S01]  /*2ec0*/  UMOV UR6, 0x400 ;  /* 0x0000040000067882 */ /* 0x000fe20000000000 */
[----:B--2---:R-:W-:Y:S02]  /*2ed0*/  ULEA UR5, UR7, UR4, 0x18 ;  /* 0x0000000407057291 */ /* 0x004fe4000f8ec0ff */
[----:B------:R-:W-:-:S07]  /*2ee0*/  ULEA UR6, UR7, UR6, 0x18 ;  /* 0x0000000607067291 */ /* 0x000fce000f8ec0ff */
[----:B------:R-:W2:Y:S02]  /*2ef0*/  LDS.U8 R0, [UR5+0x1c] ;  /* 0x00001c05ff007984 */ /* 0x000ea40008000000 */
[----:B--2---:R-:W-:-:S13]  /*2f00*/  ISETP.NE.AND P0, PT, R0, RZ, PT ;  /* 0x000000ff0000720c */ /* 0x004fda0003f05270 */
[----:B------:R-:W-:Y:S05]  /*2f10*/  @P0 BRA `(.L_x_56) ;  /* 0x0000000000580947 */ /* 0x000fea0003800000 */
[----:B------:R-:W-:-:S13]  /*2f20*/  ELECT P0, URZ, PT ;  /* 0x0000000000ff782f */ /* 0x000fda0003800000 */
[----:B------:R-:W-:Y:S05]  /*2f30*/  @!P0 BRA `(.L_x_57) ;  /* 0x0000000000608947 */ /* 0x000fea0003800000 */
[----:B------:R-:W-:Y:S01]  /*2f40*/  UMOV UR4, 0x10 ;  /* 0x0000001000047882 */ /* 0x000fe20000000000 */
[----:B------:R-:W-:Y:S01]  /*2f50*/  HFMA2 R0, -RZ, RZ, 0, 5.9604644775390625e-08 ;  /* 0x00000001ff007431 */ /* 0x000fe200000001ff */
[----:B------:R-:W-:-:S03]  /*2f60*/  MOV R3, 0xffff ;  /* 0x0000ffff00037802 */ /* 0x000fc60000000f00 */
[----:B------:R-:W-:Y:S04]  /*2f70*/  DEPBAR.LE SB2, 0x36 ;  /* 0x0000ad800000791a */ /* 0x000fe80000000000 */
[----:B------:R-:W2:Y:S02]  /*2f80*/  UTCATOMSWS.FIND_AND_SET.ALIGN UP0, UR4, UR4 ;  /* 0x00000004000475e3 */ /* 0x000ea40008000800 */
[----:B--2---:R-:W-:Y:S01]  /*2f90*/  MOV R4, UR4 ;  /* 0x0000000400047c02 */ /* 0x004fe20008000f00 */
[----:B------:R-:W-:Y:S06]  /*2fa0*/  BRA.U UP0, `(.L_x_58) ;  /* 0x0000000100187547 */ /* 0x000fec000b800000 */
.L_x_59:
[----:B------:R-:W-:Y:S05]  /*2fb0*/  NANOSLEEP 0x64 ;  /* 0x000000640000795d */ /* 0x000fea0003800000 */
[----:B------:R-:W-:-:S05]  /*2fc0*/  UMOV UR4, 0x10 ;  /* 0x0000001000047882 */ /* 0x000fca0000000000 */
[----:B------:R-:W-:Y:S04]  /*2fd0*/  DEPBAR.LE SB2, 0x36 ;  /* 0x0000ad800000791a */ /* 0x000fe80000000000 */
[----:B------:R-:W2:Y:S02]  /*2fe0*/  UTCATOMSWS.FIND_AND_SET.ALIGN UP0, UR4, UR4 ;  /* 0x00000004000475e3 */ /* 0x000ea40008000800 */
[----:B--2---:R-:W-:Y:S01]  /*2ff0*/  MOV R4, UR4 ;  /* 0x0000000400047c02 */ /* 0x004fe20008000f00 */
[----:B------:R-:W-:Y:S05]  /*3000*/  BRA.U !UP0, `(.L_x_59) ;  /* 0xfffffffd08e87547 */ /* 0x000fea000b83ffff */
.L_x_58:
[-C--:B------:R-:W-:Y:S02]  /*3010*/  SHF.L.U32 R3, R3, R4.reuse, RZ ;  /* 0x0000000403037219 */ /* 0x080fe400000006ff */
[----:B------:R-:W-:Y:S01]  /*3020*/  SHF.L.U32 R0, R0, R4, RZ ;  /* 0x0000000400007219 */ /* 0x000fe200000006ff */
[----:B------:R-:W-:Y:S02]  /*3030*/  IMAD.SHL.U32 R4, R4, 0x20, RZ ;  /* 0x0000002004047824 */ /* 0x000fe400078e00ff */
[----:B------:R2:W-:Y:S04]  /*3040*/  ATOMS.OR RZ, [UR5+0x14], R3 ;  /* 0x00001403ffff798c */ /* 0x0005e8000b000005 */
[----:B------:R2:W-:Y:S04]  /*3050*/  ATOMS.OR RZ, [UR5+0x18], R0 ;  /* 0x00001800ffff798c */ /* 0x0005e8000b000005 */
[----:B------:R2:W-:Y:S01]  /*3060*/  STS [UR6+0x140], R4 ;  /* 0x00014004ff007988 */ /* 0x0005e20008000806 */
[----:B------:R-:W-:Y:S05]  /*3070*/  BRA `(.L_x_57) ;  /* 0x0000000000107947 */ /* 0x000fea0003800000 */
.L_x_56:
[----:B------:R-:W-:Y:S02]  /*3080*/  MOV R0, 0xffffffff ;  /* 0xffffffff00007802 */ /* 0x000fe40000000f00 */
[----:B------:R-:W-:-:S03]  /*3090*/  MOV R4, 0x30c0 ;  /* 0x000030c000047802 */ /* 0x000fc60000000f00 */
[----:B------:R2:W-:Y:S04]  /*30a0*/  STS [UR6+0x140], R0 ;  /* 0x00014000ff007988 */ /* 0x0005e80008000806 */
[----:B-12--5:R-:W-:Y:S05]  /*30b0*/  CALL.REL.NOINC `($__internal_1_$__cuda_sm10x_tcgen05_guardrail_trap_phase_invalid_during_alloc) ;  /* 0x00000070006c7944 */ /* 0x026fea0003c00000 */
.L_x_57:
[----:B------:R-:W-:Y:S05]  /*30c0*/  WARPSYNC.ALL ;  /* 0x0000000000007948 */ /* 0x000fea0003800000 */
[----:B------:R-:W3:Y:S01]  /*30d0*/  S2UR UR4, SR_CgaCtaId ;  /* 0x00000000000479c3 */ /* 0x000ee20000008800 */
[----:B------:R-:W-:Y:S01]  /*30e0*/  UMOV UR17, 0x400 ;  /* 0x0000040000117882 */ /* 0x000fe20000000000 */
[----:B------:R-:W-:-:S06]  /*30f0*/  NOP ;  /* 0x0000000000007918 */ /* 0x000fcc0000000000 */
[----:B------:R-:W-:Y:S06]  /*3100*/  BAR.ARV 0x6, 0xa0 ;  /* 0x0182800000007b1d */ /* 0x000fec0000002000 */
[----:B------:R-:W4:Y:S01]  /*3110*/  LDCU UR5, c[0x0][0x38c] ;  /* 0x00007180ff0577ac */ /* 0x000f220008000800 */
[----:B------:R-:W-:Y:S01]  /*3120*/  LOP3.LUT R2, R2, 0xffff, RZ, 0xc0, !PT ;  /* 0x0000ffff02027812 */ /* 0x000fe200078ec0ff */
[----:B------:R-:W-:Y:S01]  /*3130*/  IMAD.MOV.U32 R11, RZ, RZ, 0x1 ;  /* 0x00000001ff0b7424 */ /* 0x000fe200078e00ff */
[----:B------:R-:W-:Y:S01]  /*3140*/  CS2R R8, SRZ ;  /* 0x0000000000087805 */ /* 0x000fe2000001ff00 */
[----:B------:R-:W1:Y:S01]  /*3150*/  LDCU UR8, c[0x0][0x38c] ;  /* 0x00007180ff0877ac */ /* 0x000e620008000800 */
[----:B------:R-:W-:Y:S01]  /*3160*/  R2UR UR19, R2 ;  /* 0x00000000021372ca */ /* 0x000fe200000e0000 */
[----:B------:R-:W-:Y:S01]  /*3170*/  IMAD.MOV.U32 R10, RZ, RZ, RZ ;  /* 0x000000ffff0a7224 */ /* 0x000fe200078e00ff */
[----:B------:R-:W-:Y:S01]  /*3180*/  UMOV UR22, URZ ;  /* 0x000000ff00167c82 */ /* 0x000fe20008000000 */
[----:B------:R-:W-:Y:S01]  /*3190*/  UMOV UR14, URZ ;  /* 0x000000ff000e7c82 */ /* 0x000fe20008000000 */
[----:B---3--:R-:W-:Y:S01]  /*31a0*/  ULEA UR17, UR4, UR17, 0x18 ;  /* 0x0000001104117291 */ /* 0x008fe2000f8ec0ff */
[----:B------:R-:W-:Y:S01]  /*31b0*/  UMOV UR26, 0x0 ;  /* 0x00000000001a7882 */ /* 0x000fe20000000000 */
[----:B------:R-:W-:-:S02]  /*31c0*/  UMOV UR27, 0x4400490 ;  /* 0x04400490001b7882 */ /* 0x000fc40000000000 */
[----:B------:R-:W-:Y:S02]  /*31d0*/  UIADD3 UR6, UPT, UPT, UR17, 0x6400, URZ ;  /* 0x0000640011067890 */ /* 0x000fe4000fffe0ff */
[----:B------:R-:W-:Y:S02]  /*31e0*/  UIADD3 UR7, UPT, UPT, UR17, 0xa400, URZ ;  /* 0x0000a40011077890 */ /* 0x000fe4000fffe0ff */
[----:B----4-:R-:W-:Y:S01]  /*31f0*/  UIADD3 UR5, UPT, UPT, UR5, 0x3f, URZ ;  /* 0x0000003f05057890 */ /* 0x010fe2000fffe0ff */
[----:B--2---:R-:W2:Y:S01]  /*3200*/  LDS R0, [UR17+0x140] ;  /* 0x00014011ff007984 */ /* 0x004ea20008000800 */
[----:B------:R-:W-:Y:S02]  /*3210*/  USHF.R.U32.HI UR6, URZ, 0x4, UR6 ;  /* 0x00000004ff067899 */ /* 0x000fe40008011606 */
[----:B------:R-:W-:Y:S02]  /*3220*/  USHF.R.S32.HI UR4, URZ, 0x1f, UR5 ;  /* 0x0000001fff047899 */ /* 0x000fe40008011405 */
[----:B------:R-:W-:-:S02]  /*3230*/  ULOP3.LUT UR6, UR6, 0x3fff, URZ, 0xc0, !UPT ;  /* 0x00003fff06067892 */ /* 0x000fc4000f8ec0ff */
[----:B------:R-:W-:Y:S02]  /*3240*/  ULEA.HI UR4, UR4, UR5, URZ, 0x6 ;  /* 0x0000000504047291 */ /* 0x000fe4000f8f30ff */
[----:B------:R-:W-:Y:S02]  /*3250*/  USHF.R.U32.HI UR5, URZ, 0x4, UR7 ;  /* 0x00000004ff057899 */ /* 0x000fe40008011607 */
[----:B------:R-:W-:Y:S02]  /*3260*/  USHF.R.S32.HI UR28, URZ, 0x6, UR4 ;  /* 0x00000006ff1c7899 */ /* 0x000fe40008011404 */
[----:B------:R-:W-:Y:S02]  /*3270*/  ULOP3.LUT UR5, UR5, 0x3fff, URZ, 0xc0, !UPT ;  /* 0x00003fff05057892 */ /* 0x000fe4000f8ec0ff */
[----:B------:R-:W-:Y:S02]  /*3280*/  UISETP.LT.AND UP0, UPT, UR28, 0x1, UPT ;  /* 0x000000011c00788c */ /* 0x000fe4000bf01270 */
[----:B------:R-:W-:-:S02]  /*3290*/  ULOP3.LUT UR20, UR6, 0x10000, URZ, 0xfc, !UPT ;  /* 0x0001000006147892 */ /* 0x000fc4000f8efcff */
[----:B------:R-:W-:Y:S02]  /*32a0*/  USEL UR29, UR28, 0x1, !UP0 ;  /* 0x000000011c1d7887 */ /* 0x000fe4000c000000 */
[----:B------:R-:W-:Y:S02]  /*32b0*/  ULOP3.LUT UR21, UR5, 0x10000, URZ, 0xfc, !UPT ;  /* 0x0001000005157892 */ /* 0x000fe4000f8efcff */
[----:B------:R-:W-:Y:S02]  /*32c0*/  UIADD3 UR29, UPT, UPT, -UR29, URZ, URZ ;  /* 0x000000ff1d1d7290 */ /* 0x000fe4000fffe1ff */
[----:B-1----:R-:W-:Y:S01]  /*32d0*/  UISETP.GE.AND UP4, UPT, UR8, 0x1, UPT ;  /* 0x000000010800788c */ /* 0x002fe2000bf86270 */
[----:B------:R-:W-:Y:S01]  /*32e0*/  UMOV UR24, 0x0 ;  /* 0x0000000000187882 */ /* 0x000fe20000000000 */
[----:B------:R-:W-:Y:S01]  /*32f0*/  UMOV UR25, 0x4400490 ;  /* 0x0440049000197882 */ /* 0x000fe20000000000 */
[----:B--2---:R-:W-:-:S15]  /*3300*/  R2UR UR30, R0 ;  /* 0x00000000001e72ca */ /* 0x004fde00000e0000 */
.L_x_66:
[----:B------:R-:W-:Y:S02]  /*3310*/  LEA R0, R10, UR17, 0x3 ;  /* 0x000000110a007c11 */ /* 0x000fe4000f8e18ff */
[----:B------:R-:W-:Y:S02]  /*3320*/  SHF.L.U32 R5, R9, 0x1f, RZ ;  /* 0x0000001f09057819 */ /* 0x000fe400000006ff */
[----:B------:R-:W-:Y:S01]  /*3330*/  PLOP3.LUT P0, PT, PT, PT, UP4, 0x80, 0x8 ;  /* 0x000000000008781c */ /* 0x000fe20003f0f048 */
[----:B------:R-:W-:Y:S01]  /*3340*/  VIADD R3, R0, 0xa0 ;  /* 0x000000a000037836 */ /* 0x000fe20000000000 */
[----:B-1----:R-:W1:Y:S02]  /*3350*/  SYNCS.PHASECHK.TRANS64.TRYWAIT P1, [R0+URZ+0x90], R5 ;  /* 0x00009005000075a7 */ /* 0x002e6400080211ff */
[----:B-1-3--:R-:W-:Y:S09]  /*3360*/  @!P1 BRA `(.L_x_60) ;  /* 0x0000006400c49947 */ /* 0x00aff20003800000 */
.L_x_147:
[----:B------:R-:W-:Y:S01]  /*3370*/  LEA R4, R10, UR17, 0x4 ;  /* 0x000000110a047c11 */ /* 0x000fe2000f8e20ff */
[----:B------:R-:W-:Y:S01]  /*3380*/  @UP4 ULEA UR4, UR14, UR17, 0x3 ;  /* 0x000000110e044291 */ /* 0x000fe2000f8e18ff */
[----:B------:R-:W-:Y:S01]  /*3390*/  PLOP3.LUT P2, PT, PT, PT, PT, 0x80, 0x8 ;  /* 0x000000000008781c */ /* 0x000fe20003f4f070 */
[----:B------:R-:W-:Y:S01]  /*33a0*/  ULEA UR23, UR22, UR17, 0x3 ;  /* 0x0000001116177291 */ /* 0x000fe2000f8e18ff */
[----:B------:R-:W-:Y:S02]  /*33b0*/  PRMT R3, RZ, 0x654, R3 ;  /* 0x00000654ff037816 */ /* 0x000fe40000000003 */
[----:B-1----:R-:W1:Y:S01]  /*33c0*/  LDS.128 R4, [R4+0x120] ;  /* 0x0001200004047984 */ /* 0x002e620000000c00 */
[----:B------:R-:W-:Y:S02]  /*33d0*/  @P0 SHF.L.U32 R2, R8, 0x1f, RZ ;  /* 0x0000001f08020819 */ /* 0x000fe400000006ff */
[----:B------:R-:W-:Y:S01]  /*33e0*/  SHF.L.U32 R0, R11, 0x1f, RZ ;  /* 0x0000001f0b007819 */ /* 0x000fe200000006ff */
[----:B------:R-:W-:Y:S01]  /*33f0*/  @!PT LDS RZ, [RZ] ;  /* 0x00000000fffff984 */ /* 0x000fe20000000800 */
[----:B------:R-:W-:Y:S01]  /*3400*/  @!PT LDS RZ, [RZ] ;  /* 0x00000000fffff984 */ /* 0x000fe20000000800 */
[----:B------:R-:W-:Y:S01]  /*3410*/  @!PT LDS RZ, [RZ] ;  /* 0x00000000fffff984 */ /* 0x000fe20000000800 */
[----:B------:R-:W-:Y:S01]  /*3420*/  @!PT LDS RZ, [RZ] ;  /* 0x00000000fffff984 */ /* 0x000fe20000000800 */
[----:B------:R2:W-:Y:S06]  /*3430*/  MEMBAR.ALL.CTA ;  /* 0x0000000000007992 */ /* 0x0005ec0000008000 */
[----:B--2---:R-:W2:Y:S02]  /*3440*/  FENCE.VIEW.ASYNC.S ;  /* 0x00000000000073c6 */ /* 0x004ea40000000000 */
[----:B--2---:R2:W-:Y:S01]  /*3450*/  SYNCS.ARRIVE.TRANS64.RED.A1T0 RZ, [R3+URZ], RZ ;  /* 0x000000ff03ff79a7 */ /* 0x0045e200081004ff */
[----:B------:R2:W3:Y:S01]  /*3460*/  @P0 SYNCS.PHASECHK.TRANS64.TRYWAIT P2, [UR4], R2 ;  /* 0x00000002ff0005a7 */ /* 0x0004e20008041104 */
[----:B------:R-:W-:Y:S01]  /*3470*/  ULEA.HI UR4, UR22, UR22, URZ, 0x1 ;  /* 0x0000001616047291 */ /* 0x000fe2000f8f08ff */
[----:B-1----:R-:W-:-:S03]  /*3480*/  LOP3.LUT P1, RZ, R6, 0x1, RZ, 0xc0, !PT ;  /* 0x0000000106ff7812 */ /* 0x002fc6000782c0ff */
[----:B------:R-:W-:Y:S02]  /*3490*/  USHF.L.U32 UR18, UR4, 0x7, URZ ;  /* 0x0000000704127899 */ /* 0x000fe400080006ff */
[----:B------:R-:W-:Y:S02]  /*34a0*/  ULOP3.LUT UR4, UR4, 0xffe, URZ, 0xc0, !UPT ;  /* 0x00000ffe04047892 */ /* 0x000fe4000f8ec0ff */
[----:B------:R-:W-:Y:S02]  /*34b0*/  ULOP3.LUT UR18, UR18, 0xffffff00, URZ, 0xc0, !UPT ;  /* 0xffffff0012127892 */ /* 0x000fe4000f8ec0ff */
[----:B------:R-:W-:Y:S02]  /*34c0*/  UIADD3 UR4, UPT, UPT, -UR4, UR22, URZ ;  /* 0x0000001604047290 */ /* 0x000fe4000fffe1ff */
[----:B------:R-:W-:Y:S01]  /*34d0*/  UIADD3 UR18, UPT, UPT, UR30, UR18, URZ ;  /* 0x000000121e127290 */ /* 0x000fe2000fffe0ff */
[----:B------:R-:W1:Y:S03]  /*34e0*/  SYNCS.PHASECHK.TRANS64.TRYWAIT P0, [UR23+0xd0], R0 ;  /* 0x0000d000ff0075a7 */ /* 0x000e660008001117 */
[----:B------:R-:W-:Y:S01]  /*34f0*/  ULEA UR18, UR4, UR18, 0x14 ;  /* 0x0000001204127291 */ /* 0x000fe2000f8ea0ff */
[----:B-123--:R-:W-:Y:S11]  /*3500*/  @!P0 BRA `(.L_x_61) ;  /* 0x0000006400708947 */ /* 0x00eff60003800000 */
.L_x_149:
[----:B------:R-:W-:Y:S01]  /*3510*/  IADD3 R10, PT, PT, R10, 0x1, RZ ;  /* 0x000000010a0a7810 */ /* 0x000fe20007ffe0ff */
[----:B------:R-:W-:Y:S06]  /*3520*/  BRA.U !UP4, `(.L_x_62) ;  /* 0x000000010c987547 */ /* 0x000fec000b800000 */
[----:B------:R-:W-:Y:S01]  /*3530*/  UPLOP3.LUT UP2, UPT, UPT, UPT, UPT, 0x40, 0x4 ;  /* 0x000000000004789c */ /* 0x000fe20003f4e870 */
[----:B------:R-:W-:Y:S01]  /*3540*/  UMOV UR16, UR29 ;  /* 0x0000001d00107c82 */ /* 0x000fe20008000000 */
[----:B------:R-:W-:Y:S01]  /*3550*/  UMOV UR15, UR28 ;  /* 0x0000001c000f7c82 */ /* 0x000fe20008000000 */
[----:B------:R-:W-:-:S08]  /*3560*/  UMOV UR6, UR14 ;  /* 0x0000000e00067c82 */ /* 0x000fd00008000000 */
.L_x_65:
[----:B------:R-:W-:Y:S02]  /*3570*/  UIADD3 UR16, UPT, UPT, UR16, 0x1, URZ ;  /* 0x0000000110107890 */ /* 0x000fe4000fffe0ff */
[----:B--2---:R-:W-:Y:S02]  /*3580*/  ULEA UR5, UR6, UR17, 0x3 ;  /* 0x0000001106057291 */ /* 0x004fe4000f8e18ff */
[----:B------:R-:W-:Y:S01]  /*3590*/  UISETP.NE.AND UP3, UPT, UR16, URZ, UPT ;  /* 0x000000ff1000728c */ /* 0x000fe2000bf65270 */
[----:B---3--:R-:W-:Y:S10]  /*35a0*/  @P2 BRA `(.L_x_63) ;  /* 0x00000000000c2947 */ /* 0x008ff40003800000 */
[----:B-1----:R-:W-:Y:S04]  /*35b0*/  SHF.L.U32 R3, R8, 0x1f, RZ ;  /* 0x0000001f08037819 */ /* 0x002fe800000006ff */
[----:B------:R-:W1:Y:S02]  /*35c0*/  SYNCS.PHASECHK.TRANS64.TRYWAIT P0, [UR5], R3 ;  /* 0x00000003ff0075a7 */ /* 0x000e640008001105 */
[----:B-1----:R-:W-:Y:S05]  /*35d0*/  @!P0 BRA `(.L_x_64) ;  /* 0x0000006400548947 */ /* 0x002fea0003800000 */
.L_x_63:
[----:B------:R-:W-:Y:S01]  /*35e0*/  UISETP.NE.AND UP0, UPT, UR15, 0x1, UPT ;  /* 0x000000010f00788c */ /* 0x000fe2000bf05270 */
[----:B------:R-:W-:Y:S01]  /*35f0*/  PLOP3.LUT P2, PT, PT, PT, PT, 0x80, 0x8 ;  /* 0x000000000008781c */ /* 0x000fe20003f4f070 */
[----:B------:R-:W-:Y:S02]  /*3600*/  UIADD3 UR4, UPT, UPT, UR6, 0x1, URZ ;  /* 0x0000000106047890 */ /* 0x000fe4000fffe0ff */
[----:B------:R-:W-:Y:S02]  /*3610*/  ULEA UR12, UR6, UR21, 0xa ;  /* 0x00000015060c7291 */ /* 0x000fe4000f8e50ff */
[----:B------:R-:W-:Y:S01]  /*3620*/  UISETP.NE.AND UP1, UPT, UR4, 0x4, UPT ;  /* 0x000000040400788c */ /* 0x000fe2000bf25270 */
[----:B------:R-:W-:Y:S01]  /*3630*/  PLOP3.LUT P0, PT, PT, PT, UP0, 0x80, 0x8 ;  /* 0x000000000008781c */ /* 0x000fe20003f0f008 */
[----:B------:R-:W-:Y:S02]  /*3640*/  UIADD3 UR10, UPT, UPT, UR12, 0x2, URZ ;  /* 0x000000020c0a7890 */ /* 0x000fe4000fffe0ff */
[----:B------:R-:W-:Y:S02]  /*3650*/  USEL UR7, URZ, 0x1, UP1 ;  /* 0x00000001ff077887 */ /* 0x000fe40008800000 */
[----:B------:R-:W-:Y:S02]  /*3660*/  USEL UR14, UR4, URZ, UP1 ;  /* 0x000000ff040e7287 */ /* 0x000fe40008800000 */
[----:B------:R-:W-:Y:S02]  /*3670*/  UIADD3 UR15, UPT, UPT, UR15, -0x1, URZ ;  /* 0xffffffff0f0f7890 */ /* 0x000fe4000fffe0ff */
[----:B------:R-:W-:Y:S01]  /*3680*/  @UP0 ULEA UR4, UR14, UR17, 0x3 ;  /* 0x000000110e040291 */ /* 0x000fe2000f8e18ff */
[----:B------:R-:W-:Y:S01]  /*3690*/  LOP3.LUT R8, R8, UR7, RZ, 0x3c, !PT ;  /* 0x0000000708087c12 */ /* 0x000fe2000f8e3cff */
[----:B------:R-:W-:Y:S01]  /*36a0*/  UIADD3 UR7, UPT, UPT, UR5, 0x20, URZ ;  /* 0x0000002005077890 */ /* 0x000fe2000fffe0ff */
[----:B------:R-:W-:Y:S02]  /*36b0*/  UMOV UR13, 0x80004020 ;  /* 0x80004020000d7882 */ /* 0x000fe40000000000 */
[----:B-1----:R-:W-:Y:S01]  /*36c0*/  @P0 SHF.L.U32 R0, R8, 0x1f, RZ ;  /* 0x0000001f08000819 */ /* 0x002fe200000006ff */
[----:B------:R-:W-:Y:S01]  /*36d0*/  UMOV UR5, 0x80004020 ;  /* 0x8000402000057882 */ /* 0x000fe20000000000 */
[----:B------:R-:W-:Y:S01]  /*36e0*/  UMOV UR11, 0x80004020 ;  /* 0x80004020000b7882 */ /* 0x000fe20000000000 */
[----:B------:R-:W-:Y:S01]  /*36f0*/  UMOV UR9, 0x80004020 ;  /* 0x8000402000097882 */ /* 0x000fe20000000000 */
[----:B------:R2:W3:Y:S01]  /*3700*/  @P0 SYNCS.PHASECHK.TRANS64.TRYWAIT P2, [UR4], R0 ;  /* 0x00000000ff0005a7 */ /* 0x0004e20008041104 */
[----:B------:R-:W-:Y:S03]  /*3710*/  ULEA UR4, UR6, UR20, 0x8 ;  /* 0x0000001406047291 */ /* 0x000fe6000f8e40ff */
[----:B------:R-:W-:Y:S01]  /*3720*/  UMOV UR6, UR14 ;  /* 0x0000000e00067c82 */ /* 0x000fe20008000000 */
[----:B------:R-:W-:Y:S05]  /*3730*/  UIADD3 UR8, UPT, UPT, UR4, 0x2, URZ ;  /* 0x0000000204087890 */ /* 0x000fea000fffe0ff */
[----:B------:R2:W-:Y:S01]  /*3740*/  UTCQMMA gdesc[UR4], gdesc[UR12], tmem[UR18], tmem[UR26], idesc[UR27], UP2 ;  /* 0x00ff1a0c040075ea */ /* 0x0005e20009000312 */
[----:B------:R-:W-:Y:S03]  /*3750*/  UPLOP3.LUT UP2, UPT, UPT, UPT, UPT, 0x80, 0x8 ;  /* 0x000000000008789c */ /* 0x000fe60003f4f070 */
[----:B------:R2:W-:Y:S01]  /*3760*/  UTCQMMA gdesc[UR8], gdesc[UR10], tmem[UR18], tmem[UR24], idesc[UR25], UPT ;  /* 0x00ff180a080075ea */ /* 0x0005e2000b800312 */
[----:B------:R2:W-:Y:S01]  /*3770*/  UTCBAR.MULTICAST [UR7], URZ, UR19 ;  /* 0x000000ff070073e9 */ /* 0x0005e20008000813 */
[----:B------:R-:W-:Y:S06]  /*3780*/  BRA.U UP3, `(.L_x_65) ;  /* 0xfffffffd03787547 */ /* 0x000fec000b83ffff */
.L_x_62:
[----:B--2---:R-:W-:Y:S01]  /*3790*/  UIADD3 UR4, UPT, UPT, UR22, 0x1, URZ ;  /* 0x0000000116047890 */ /* 0x004fe2000fffe0ff */
[C---:B------:R-:W-:Y:S01]  /*37a0*/  ISETP.NE.AND P0, PT, R10.reuse, 0x2, PT ;  /* 0x000000020a00780c */ /* 0x040fe20003f05270 */
[----:B------:R-:W-:Y:S02]  /*37b0*/  UIADD3 UR5, UPT, UPT, UR23, 0xb0, URZ ;  /* 0x000000b017057890 */ /* 0x000fe4000fffe0ff */
[----:B------:R-:W-:Y:S01]  /*37c0*/  UISETP.NE.AND UP0, UPT, UR4, 0x4, UPT ;  /* 0x000000040400788c */ /* 0x000fe2000bf05270 */
[----:B-1----:R-:W-:Y:S02]  /*37d0*/  SEL R0, RZ, 0x1, P0 ;  /* 0x00000001ff007807 */ /* 0x002fe40000000000 */
[----:B------:R-:W-:Y:S01]  /*37e0*/  SEL R10, R10, RZ, P0 ;  /* 0x000000ff0a0a7207 */ /* 0x000fe20000000000 */
[----:B------:R-:W-:Y:S01]  /*37f0*/  USEL UR6, URZ, 0x1, UP0 ;  /* 0x00000001ff067887 */ /* 0x000fe20008000000 */
[----:B------:R-:W-:Y:S01]  /*3800*/  LOP3.LUT R9, R9, R0, RZ, 0x3c, !PT ;  /* 0x0000000009097212 */ /* 0x000fe200078e3cff */
[----:B------:R-:W-:Y:S01]  /*3810*/  USEL UR22, UR4, URZ, UP0 ;  /* 0x000000ff04167287 */ /* 0x000fe20008000000 */
[----:B------:R1:W-:Y:S03]  /*3820*/  UTCBAR [UR5], URZ ;  /* 0x000000ff050073e9 */ /* 0x0003e600080000ff */
[----:B------:R-:W-:Y:S01]  /*3830*/  LOP3.LUT R11, R11, UR6, RZ, 0x3c, !PT ;  /* 0x000000060b0b7c12 */ /* 0x000fe2000f8e3cff */
[----:B------:R-:W-:Y:S07]  /*3840*/  @P1 BRA `(.L_x_66) ;  /* 0xfffffff800b01947 */ /* 0x000fee000383ffff */
[----:B------:R-:W2:Y:S01]  /*3850*/  S2UR UR8, SR_CgaCtaId ;  /* 0x00000000000879c3 */ /* 0x000ea20000008800 */
[----:B------:R-:W-:Y:S01]  /*3860*/  ELECT P0, URZ, PT ;  /* 0x0000000000ff782f */ /* 0x000fe20003800000 */
[----:B------:R-:W-:Y:S01]  /*3870*/  IMAD.MOV.U32 R0, RZ, RZ, 0x1 ;  /* 0x00000001ff007424 */ /* 0x000fe200078e00ff */
[----:B------:R-:W-:Y:S01]  /*3880*/  UIADD3 UR17, UPT, UPT, UR17, 0xd0, URZ ;  /* 0x000000d011117890 */ /* 0x000fe2000fffe0ff */
[----:B------:R-:W-:Y:S01]  /*3890*/  SHF.L.U32 R3, R11, 0x1f, RZ ;  /* 0x0000001f0b037819 */ /* 0x000fe200000006ff */
[----:B------:R-:W-:-:S03]  /*38a0*/  UMOV UR4, 0x40 ;  /* 0x0000004000047882 */ /* 0x000fc60000000000 */
[----:B------:R-:W-:Y:S01]  /*38b0*/  UVIRTCOUNT.DEALLOC.SMPOOL 0x80 ;  /* 0x000000800000784c */ /* 0x000fe20000000000 */
[----:B--2---:R-:W-:Y:S02]  /*38c0*/  ULEA UR8, UR8, UR4, 0x18 ;  /* 0x0000000408087291 */ /* 0x004fe4000f8ec0ff */
[----:B------:R-:W-:-:S07]  /*38d0*/  ULEA UR4, UR22, UR17, 0x3 ;  /* 0x0000001116047291 */ /* 0x000fce000f8e18ff */
[----:B------:R2:W-:Y:S02]  /*38e0*/  @P0 STS.U8 [UR8+0x1c], R0 ;  /* 0x00001c00ff000988 */ /* 0x0005e40008000008 */
[----:B------:R-:W4:Y:S02]  /*38f0*/  SYNCS.PHASECHK.TRANS64.TRYWAIT P0, [UR4], R3 ;  /* 0x00000003ff0075a7 */ /* 0x000f240008001104 */
[----:B--2-4-:R-:W-:Y:S05]  /*3900*/  @!P0 BRA `(.L_x_67) ;  /* 0x0000006000a08947 */ /* 0x014fea0003800000 */
.L_x_152:
[----:B------:R-:W-:-:S04]  /*3910*/  UIADD3 UR4, UPT, UPT, UR22, 0x1, URZ ;  /* 0x0000000116047890 */ /* 0x000fc8000fffe0ff */
[----:B------:R-:W-:-:S04]  /*3920*/  UISETP.NE.AND UP0, UPT, UR4, 0x4, UPT ;  /* 0x000000040400788c */ /* 0x000fc8000bf05270 */
[----:B------:R-:W-:Y:S02]  /*3930*/  USEL UR6, URZ, 0x1, UP0 ;  /* 0x00000001ff067887 */ /* 0x000fe40008000000 */
[----:B------:R-:W-:-:S04]  /*3940*/  USEL UR4, UR4, URZ, UP0 ;  /* 0x000000ff04047287 */ /* 0x000fc80008000000 */
[----:B-1----:R-:W-:Y:S01]  /*3950*/  ULEA UR5, UR4, UR17, 0x3 ;  /* 0x0000001104057291 */ /* 0x002fe2000f8e18ff */
[----:B------:R-:W-:-:S04]  /*3960*/  LOP3.LUT R2, R11, UR6, RZ, 0x3c, !PT ;  /* 0x000000060b027c12 */ /* 0x000fc8000f8e3cff */
[----:B--2---:R-:W-:-:S04]  /*3970*/  SHF.L.U32 R3, R2, 0x1f, RZ ;  /* 0x0000001f02037819 */ /* 0x004fc800000006ff */
[----:B------:R-:W1:Y:S02]  /*3980*/  SYNCS.PHASECHK.TRANS64.TRYWAIT P0, [UR5], R3 ;  /* 0x00000003ff0075a7 */ /* 0x000e640008001105 */
[----:B-1----:R-:W-:Y:S05]  /*3990*/  @!P0 BRA `(.L_x_68) ;  /* 0x0000006000948947 */ /* 0x002fea0003800000 */
.L_x_154:
        /* <DEDUP_REMOVED lines=9> */
.L_x_156:
[----:B------:R-:W-:-:S04]  /*3a30*/  UIADD3 UR4, UPT, UPT, UR4, 0x1, URZ ;  /* 0x0000000104047890 */ /* 0x000fc8000fffe0ff */
[----:B------:R-:W-:-:S04]  /*3a40*/  UISETP.NE.AND UP0, UPT, UR4, 0x4, UPT ;  /* 0x000000040400788c */ /* 0x000fc8000bf05270 */
[----:B------:R-:W-:Y:S02]  /*3a50*/  USEL UR5, URZ, 0x1, UP0 ;  /* 0x00000001ff057887 */ /* 0x000fe40008000000 */
[----:B------:R-:W-:-:S04]  /*3a60*/  USEL UR4, UR4, URZ, UP0 ;  /* 0x000000ff04047287 */ /* 0x000fc80008000000 */
[----:B------:R-:W-:Y:S01]  /*3a70*/  ULEA UR4, UR4, UR17, 0x3 ;  /* 0x0000001104047291 */ /* 0x000fe2000f8e18ff */
[----:B-1----:R-:W-:-:S04]  /*3a80*/  LOP3.LUT R3, R2, UR5, RZ, 0x3c, !PT ;  /* 0x0000000502037c12 */ /* 0x002fc8000f8e3cff */
[----:B------:R-:W-:-:S04]  /*3a90*/  SHF.L.U32 R3, R3, 0x1f, RZ ;  /* 0x0000001f03037819 */ /* 0x000fc800000006ff */
[----:B------:R-:W1:Y:S02]  /*3aa0*/  SYNCS.PHASECHK.TRANS64.TRYWAIT P0, [UR4], R3 ;  /* 0x00000003ff0075a7 */ /* 0x000e640008001104 */
[----:B-1----:R-:W-:Y:S05]  /*3ab0*/  @!P0 BRA `(.L_x_70) ;  /* 0x00000060007c8947 */ /* 0x002fea0003800000 */
.L_x_158:
[----:B------:R-:W-:Y:S01]  /*3ac0*/  NOP ;  /* 0x0000000000007918 */ /* 0x000fe20000000000 */
[----:B-1----:R-:W1:Y:S01]  /*3ad0*/  LDS R0, [UR8+0x14] ;  /* 0x00001408ff007984 */ /* 0x002e620008000800 */
[----:B------:R-:W-:Y:S01]  /*3ae0*/  ULOP3.LUT UR4, UR30, 0xffff, URZ, 0xc0, !UPT ;  /* 0x0000ffff1e047892 */ /* 0x000fe2000f8ec0ff */
[----:B------:R-:W-:Y:S01]  /*3af0*/  UMOV UR5, 0xffff ;  /* 0x0000ffff00057882 */ /* 0x000fe20000000000 */
[----:B------:R-:W-:Y:S02]  /*3b00*/  UMOV UR6, 0x1 ;  /* 0x0000000100067882 */ /* 0x000fe40000000000 */
[----:B------:R-:W-:-:S04]  /*3b10*/  USHF.R.U32.HI UR4, URZ, 0x5, UR4 ;  /* 0x00000005ff047899 */ /* 0x000fc80008011604 */
[----:B------:R-:W-:Y:S02]  /*3b20*/  USHF.L.U32 UR5, UR5, UR4, URZ ;  /* 0x0000000405057299 */ /* 0x000fe400080006ff */
[----:B------:R-:W-:-:S04]  /*3b30*/  USHF.L.U32 UR4, UR6, UR4, URZ ;  /* 0x0000000406047299 */ /* 0x000fc800080006ff */
[----:B-1----:R-:W-:-:S04]  /*3b40*/  LOP3.LUT R0, R0, UR5, RZ, 0xc0, !PT ;  /* 0x0000000500007c12 */ /* 0x002fc8000f8ec0ff */
[----:B------:R-:W-:-:S13]  /*3b50*/  ISETP.NE.AND P0, PT, R0, UR5, PT ;  /* 0x0000000500007c0c */ /* 0x000fda000bf05270 */
[----:B------:R-:W-:Y:S05]  /*3b60*/  @P0 BRA `(.L_x_71) ;  /* 0x0000000000580947 */ /* 0x000fea0003800000 */
[----:B------:R-:W1:Y:S02]  /*3b70*/  LDS R0, [UR8+0x18] ;  /* 0x00001808ff007984 */ /* 0x000e640008000800 */
[----:B-1----:R-:W-:-:S04]  /*3b80*/  LOP3.LUT R0, R0, UR4, RZ, 0xc0, !PT ;  /* 0x0000000400007c12 */ /* 0x002fc8000f8ec0ff */
[----:B------:R-:W-:-:S13]  /*3b90*/  ISETP.NE.AND P0, PT, R0, UR4, PT ;  /* 0x0000000400007c0c */ /* 0x000fda000bf05270 */
[----:B------:R-:W-:Y:S05]  /*3ba0*/  @P0 BRA `(.L_x_72) ;  /* 0x00000000003c0947 */ /* 0x000fea0003800000 */
[----:B------:R-:W1:Y:S01]  /*3bb0*/  S2R R2, SR_LANEID ;  /* 0x0000000000027919 */ /* 0x000e620000000000 */
[----:B------:R-:W-:Y:S01]  /*3bc0*/  ULOP3.LUT UR5, URZ, UR5, URZ, 0x33, !UPT ;  /* 0x00000005ff057292 */ /* 0x000fe2000f8e33ff */
[----:B------:R-:W-:Y:S01]  /*3bd0*/  LOP3.LUT R4, RZ, UR4, RZ, 0x33, !PT ;  /* 0x00000004ff047c12 */ /* 0x000fe2000f8e33ff */
[----:B------:R-:W-:Y:S02]  /*3be0*/  VOTEU.ANY UR4, UPT, PT ;  /* 0x0000000000047886 */ /* 0x000fe400038e0100 */
[----:B------:R-:W-:Y:S01]  /*3bf0*/  UFLO.U32 UR4, UR4 ;  /* 0x00000004000472bd */ /* 0x000fe200080e0000 */
[----:B------:R-:W2:Y:S01]  /*3c00*/  REDUX UR6, R4 ;  /* 0x00000000040673c4 */ /* 0x000ea20000000000 */
[----:B------:R-:W-:-:S06]  /*3c10*/  IMAD.U32 R0, RZ, RZ, UR5 ;  /* 0x00000005ff007e24 */ /* 0x000fcc000f8e00ff */
[----:B------:R4:W-:Y:S01]  /*3c20*/  UTCATOMSWS.AND URZ, UR5 ;  /* 0x0000000500ff79e3 */ /* 0x0009e20008000000 */
[----:B------:R-:W3:Y:S01]  /*3c30*/  REDUX UR7, R0 ;  /* 0x00000000000773c4 */ /* 0x000ee20000000000 */
[----:B-1----:R-:W-:Y:S01]  /*3c40*/  ISETP.EQ.U32.AND P0, PT, R2, UR4, PT ;  /* 0x0000000402007c0c */ /* 0x002fe2000bf02070 */
[----:B--2---:R-:W-:Y:S01]  /*3c50*/  IMAD.U32 R2, RZ, RZ, UR6 ;  /* 0x00000006ff027e24 */ /* 0x004fe2000f8e00ff */
[----:B---3--:R-:W-:-:S11]  /*3c60*/  MOV R3, UR7 ;  /* 0x0000000700037c02 */ /* 0x008fd60008000f00 */
[----:B------:R4:W-:Y:S04]  /*3c70*/  @P0 ATOMS.AND RZ, [UR8+0x14], R3 ;  /* 0x00001403ffff098c */ /* 0x0009e8000a800008 */
[----:B------:R4:W-:Y:S01]  /*3c80*/  @P0 ATOMS.AND RZ, [UR8+0x18], R2 ;  /* 0x00001802ffff098c */ /* 0x0009e2000a800008 */
[----:B------:R-:W-:Y:S05]  /*3c90*/  BRA `(.L_x_73) ;  /* 0x0000000000147947 */ /* 0x000fea0003800000 */
.L_x_72:
[----:B------:R-:W-:Y:S02]  /*3ca0*/  MOV R2, 0x3cc0 ;  /* 0x00003cc000027802 */ /* 0x000fe40000000f00 */
[----:B---3-5:R-:W-:Y:S05]  /*3cb0*/  CALL.REL.NOINC `($__internal_0_$__cuda_sm10x_tcgen05_guardrail_trap_col_being_dealloced_not_returned_by_alloc) ;  /* 0x0000006400607944 */ /* 0x028fea0003c00000 */
[----:B------:R-:W-:Y:S05]  /*3cc0*/  BRA `(.L_x_73) ;  /* 0x0000000000087947 */ /* 0x000fea0003800000 */
.L_x_71:
[----:B------:R-:W-:Y:S02]  /*3cd0*/  MOV R2, 0x3cf0 ;  /* 0x00003cf000027802 */ /* 0x000fe40000000f00 */
[----:B---3-5:R-:W-:Y:S05]  /*3ce0*/  CALL.REL.NOINC `($__internal_2_$__cuda_sm10x_tcgen05_guardrail_trap_unallocated_columns_being_dealloced) ;  /* 0x00000064006c7944 */ /* 0x028fea0003c00000 */
.L_x_73:
[----:B------:R-:W-:Y:S01]  /*3cf0*/  NOP ;  /* 0x0000000000007918 */ /* 0x000fe20000000000 */
[----:B----4-:R-:W-:Y:S05]  /*3d00*/  EXIT ;  /* 0x000000000000794d */ /* 0x010fea0003800000 */
.L_x_55:
[----:B------:R-:W-:-:S09]  /*3d10*/  UISETP.NE.OR UP0, UPT, UR18, 0x3, !UP3 ;  /* 0x000000031200788c */ /* 0x000fd2000df05670 */
[----:B------:R-:W-:Y:S05]  /*3d20*/  BRA.U UP0, `(.L_x_74) ;  /* 0x0000001100847547 */ /* 0x000fea000b800000 */
[----:B------:R-:W2:Y:S01]  /*3d30*/  LDCU.64 UR4, c[0x0][0x888] ;  /* 0x00011100ff0477ac */ /* 0x000ea20008000a00 */
[----:B------:R-:W3:Y:S01]  /*3d40*/  S2UR UR8, SR_CgaCtaId ;  /* 0x00000000000879c3 */ /* 0x000ee20000008800 */
[----:B------:R-:W-:Y:S02]  /*3d50*/  HFMA2 R9, -RZ, RZ, 0, 0 ;  /* 0x00000000ff097431 */ /* 0x000fe400000001ff */
[----:B------:R-:W-:Y:S01]  /*3d60*/  IMAD.MOV.U32 R11, RZ, RZ, 0x1 ;  /* 0x00000001ff0b7424 */ /* 0x000fe200078e00ff */
[----:B------:R-:W4:Y:S01]  /*3d70*/  LDCU UR40, c[0x0][0x370] ;  /* 0x00006e00ff2877ac */ /* 0x000f220008000800 */
[----:B------:R-:W-:Y:S01]  /*3d80*/  IMAD.MOV.U32 R10, RZ, RZ, RZ ;  /* 0x000000ffff0a7224 */ /* 0x000fe200078e00ff */
[----:B------:R-:W-:Y:S01]  /*3d90*/  MOV R3, 0x1000 ;  /* 0x0000100000037802 */ /* 0x000fe20000000f00 */
[----:B------:R-:W4:Y:S01]  /*3da0*/  LDCU.128 UR44, c[0x0][0xb10] ;  /* 0x00016200ff2c77ac */ /* 0x000f220008000c00 */
[----:B------:R-:W1:Y:S01]  /*3db0*/  LDC.64 R12, c[0x0][0x348] ;  /* 0x0000d200ff0c7b82 */ /* 0x000e620000000a00 */
[----:B------:R-:W3:Y:S01]  /*3dc0*/  LDCU UR37, c[0x0][0x374] ;  /* 0x00006e80ff2577ac */ /* 0x000ee20008000800 */
[----:B------:R-:W3:Y:S01]  /*3dd0*/  LDCU.64 UR38, c[0x0][0x890] ;  /* 0x00011200ff2677ac */ /* 0x000ee20008000a00 */
[----:B------:R-:W3:Y:S01]  /*3de0*/  LDCU UR15, c[0x0][0xb0c] ;  /* 0x00016180ff0f77ac */ /* 0x000ee20008000800 */
[----:B--2---:R-:W-:Y:S01]  /*3df0*/  UISETP.NE.U32.AND UP0, UPT, UR4, URZ, UPT ;  /* 0x000000ff0400728c */ /* 0x004fe2000bf05070 */
[----:B------:R-:W2:Y:S01]  /*3e00*/  LDCU UR54, c[0x0][0xb20] ;  /* 0x00016400ff3677ac */ /* 0x000ea20008000800 */
[----:B------:R-:W2:Y:S01]  /*3e10*/  LDCU UR4, c[0x0][0xb30] ;  /* 0x00016600ff0477ac */ /* 0x000ea20008000800 */
[----:B------:R-:W-:Y:S01]  /*3e20*/  UMOV UR21, 0x400 ;  /* 0x0000040000157882 */ /* 0x000fe20000000000 */
[----:B----4-:R-:W-:-:S02]  /*3e30*/  UIMAD.WIDE.U32 UR52, UR40, UR44, URZ ;  /* 0x0000002c283472a5 */ /* 0x010fc4000f8e00ff */
[----:B---3--:R-:W-:Y:S02]  /*3e40*/  UIMAD.WIDE.U32 UR6, UR37, UR47, URZ ;  /* 0x0000002f250672a5 */ /* 0x008fe4000f8e00ff */
[----:B------:R-:W-:Y:S02]  /*3e50*/  ULEA UR21, UR8, UR21, 0x18 ;  /* 0x0000001508157291 */ /* 0x000fe4000f8ec0ff */
[----:B------:R-:W-:Y:S02]  /*3e60*/  USEL UR41, URZ, 0x1, UP6 ;  /* 0x00000001ff297887 */ /* 0x000fe4000b000000 */
[----:B------:R-:W-:Y:S02]  /*3e70*/  UISETP.NE.U32.AND UP6, UPT, UR38, URZ, UPT ;  /* 0x000000ff2600728c */ /* 0x000fe4000bfc5070 */
[----:B------:R-:W-:Y:S02]  /*3e80*/  UIADD3 UR43, UPT, UPT, UR21, 0x58, URZ ;  /* 0x00000058152b7890 */ /* 0x000fe4000fffe0ff */
[----:B------:R-:W-:-:S02]  /*3e90*/  UIADD3 UR33, UPT, UPT, UR21, 0x40, URZ ;  /* 0x0000004015217890 */ /* 0x000fc4000fffe0ff */
[----:B------:R-:W-:Y:S02]  /*3ea0*/  UIADD3 UR25, UPT, UPT, UR21, 0x48, URZ ;  /* 0x0000004815197890 */ /* 0x000fe4000fffe0ff */
[----:B------:R-:W-:Y:S02]  /*3eb0*/  UIADD3 UR17, UPT, UPT, UR21, 0x50, URZ ;  /* 0x0000005015117890 */ /* 0x000fe4000fffe0ff */
[----:B------:R-:W-:Y:S02]  /*3ec0*/  UISETP.NE.AND.EX UP5, UPT, UR5, URZ, UPT, UP0 ;  /* 0x000000ff0500728c */ /* 0x000fe4000bfa5300 */
[----:B------:R-:W-:Y:S01]  /*3ed0*/  UISETP.NE.AND UP0, UPT, UR42, 0x1, UPT ;  /* 0x000000012a00788c */ /* 0x000fe2000bf05270 */
[----:B------:R-:W-:Y:S01]  /*3ee0*/  UMOV UR52, UR53 ;  /* 0x0000003500347c82 */ /* 0x000fe20008000000 */
[----:B------:R-:W-:Y:S01]  /*3ef0*/  UMOV UR51, UR7 ;  /* 0x0000000700337c82 */ /* 0x000fe20008000000 */
[----:B------:R-:W-:Y:S02]  /*3f00*/  UISETP.NE.AND UP0, UPT, UR15, 0x1, UPT ;  /* 0x000000010f00788c */ /* 0x000fe4000bf05270 */
[----:B------:R-:W-:-:S02]  /*3f10*/  UPLOP3.LUT UP4, UPT, UPT, UPT, UPT, 0x40, 0x4 ;  /* 0x000000000004789c */ /* 0x000fc40003f8e870 */
[----:B------:R-:W-:Y:S01]  /*3f20*/  UISETP.GE.AND UP2, UPT, UR42, 0x1, UPT ;  /* 0x000000012a00788c */ /* 0x000fe2000bf46270 */
[----:B------:R-:W3:Y:S01]  /*3f30*/  LDCU.64 UR22, c[0x0][0xb28] ;  /* 0x00016500ff1677ac */ /* 0x000ee20008000a00 */
[----:B------:R-:W-:Y:S02]  /*3f40*/  UISETP.NE.AND.EX UP6, UPT, UR39, URZ, UPT, UP6 ;  /* 0x000000ff2700728c */ /* 0x000fe4000bfc5360 */
[----:B------:R-:W-:Y:S02]  /*3f50*/  UPRMT UR43, UR8, 0x654, UR43 ;  /* 0x00000654082b7896 */ /* 0x000fe4000800002b */
[----:B------:R-:W-:Y:S02]  /*3f60*/  UPRMT UR50, UR8, 0x654, UR33 ;  /* 0x0000065408327896 */ /* 0x000fe40008000021 */
[----:B------:R-:W-:Y:S02]  /*3f70*/  UPRMT UR49, UR8, 0x654, UR25 ;  /* 0x0000065408317896 */ /* 0x000fe40008000019 */
[----:B------:R-:W-:-:S02]  /*3f80*/  UPRMT UR48, UR8, 0x654, UR17 ;  /* 0x0000065408307896 */ /* 0x000fc40008000011 */
[----:B------:R-:W-:Y:S02]  /*3f90*/  USHF.R.U32.HI UR52, URZ, UR45, UR52 ;  /* 0x0000002dff347299 */ /* 0x000fe40008011634 */
[----:B--2---:R-:W-:Y:S02]  /*3fa0*/  USHF.R.U32.HI UR51, URZ, UR54, UR51 ;  /* 0x00000036ff337299 */ /* 0x004fe40008011633 */
[----:B------:R-:W-:Y:S02]  /*3fb0*/  UISETP.NE.AND UP0, UPT, UR46, 0x1, UPT ;  /* 0x000000012e00788c */ /* 0x000fe4000bf05270 */
[----:B-1----:R-:W-:-:S11]  /*3fc0*/  UISETP.NE.AND UP3, UPT, UR4, 0x1, UPT ;  /* 0x000000010400788c */ /* 0x002fd6000bf65270 */
.L_x_85:
[C---:B------:R-:W-:Y:S02]  /*3fd0*/  LEA R8, R10.reuse, UR21, 0x3 ;  /* 0x000000150a087c11 */ /* 0x040fe4000f8e18ff */
[----:B------:R-:W-:Y:S02]  /*3fe0*/  SHF.L.U32 R5, R9, 0x1f, RZ ;  /* 0x0000001f09057819 */ /* 0x000fe400000006ff */
[----:B------:R-:W-:Y:S02]  /*3ff0*/  LEA R6, R10, UR21, 0x4 ;  /* 0x000000150a067c11 */ /* 0x000fe4000f8e20ff */
[----:B-1----:R-:W1:Y:S02]  /*4000*/  SYNCS.PHASECHK.TRANS64.TRYWAIT P0, [R8+URZ+0x90], R5 ;  /* 0x00009005080075a7 */ /* 0x002e6400080011ff */
[----:B-1----:R-:W-:Y:S05]  /*4010*/  @!P0 BRA `(.L_x_75) ;  /* 0x0000005c003c8947 */ /* 0x002fea0003800000 */
.L_x_159:
[----:B-1----:R-:W1:Y:S01]  /*4020*/  LDS.128 R4, [R6+0x120] ;  /* 0x0001200006047984 */ /* 0x002e620000000c00 */
[----:B------:R-:W-:Y:S01]  /*4030*/  UISETP.GE.AND UP0, UPT, UR42, 0x1, UPT ;  /* 0x000000012a00788c */ /* 0x000fe2000bf06270 */
[----:B------:R-:W-:Y:S01]  /*4040*/  @!PT LDS RZ, [RZ] ;  /* 0x00000000fffff984 */ /* 0x000fe20000000800 */
[----:B------:R-:W-:Y:S01]  /*4050*/  @!PT LDS RZ, [RZ] ;  /* 0x00000000fffff984 */ /* 0x000fe20000000800 */
[----:B------:R-:W-:Y:S01]  /*4060*/  @!PT LDS RZ, [RZ] ;  /* 0x00000000fffff984 */ /* 0x000fe20000000800 */
[----:B------:R-:W-:Y:S01]  /*4070*/  @!PT LDS RZ, [RZ] ;  /* 0x00000000fffff984 */ /* 0x000fe20000000800 */
[----:B------:R2:W-:Y:S06]  /*4080*/  MEMBAR.ALL.CTA ;  /* 0x0000000000007992 */ /* 0x0005ec0000008000 */
[----:B--2---:R-:W2:Y:S01]  /*4090*/  FENCE.VIEW.ASYNC.S ;  /* 0x00000000000073c6 */ /* 0x004ea20000000000 */
[----:B-1----:R-:W-:Y:S11]  /*40a0*/  LOP3.LUT P0, RZ, R6, 0x1, RZ, 0xc0, !PT ;  /* 0x0000000106ff7812 */ /* 0x002ff6000780c0ff */
[----:B------:R-:W-:Y:S02]  /*40b0*/  @!UPT UIADD3 URZ, UPT, UPT, URZ, URZ, URZ ;  /* 0x000000fffffff290 */ /* 0x000fe4000fffe0ff */
[----:B--2---:R-:W-:Y:S01]  /*40c0*/  VOTEU.ANY UP2, P0 ;  /* 0x0000000000ff7886 */ /* 0x004fe20000040100 */
[----:B------:R-:W-:Y:S11]  /*40d0*/  PLOP3.LUT P0, PT, PT, PT, UP2, 0x80, 0x8 ;  /* 0x000000000008781c */ /* 0x000ff60003f0f028 */
[----:B------:R-:W-:Y:S02]  /*40e0*/  @!UPT UIADD3 URZ, UPT, UPT, URZ, URZ, URZ ;  /* 0x000000fffffff290 */ /* 0x000fe4000fffe0ff */
[----:B------:R-:W-:Y:S02]  /*40f0*/  @P0 SHF.R.U32.HI R0, RZ, 0x10, R5 ;  /* 0x00000010ff000819 */ /* 0x000fe40000011605 */
[----:B------:R-:W-:Y:S02]  /*4100*/  @P0 MOV R2, R4 ;  /* 0x0000000400020202 */ /* 0x000fe40000000f00 */
[----:B------:R-:W-:Y:S01]  /*4110*/  @P0 R2UR UR4, R0 ;  /* 0x00000000000402ca */ /* 0x000fe200000e0000 */
[----:B------:R-:W-:Y:S01]  /*4120*/  VIADD R0, R8, 0xa0 ;  /* 0x000000a008007836 */ /* 0x000fe20000000000 */
[----:B------:R-:W-:Y:S02]  /*4130*/  @P0 LOP3.LUT R4, R5, 0xffff, RZ, 0xc0, !PT ;  /* 0x0000ffff05040812 */ /* 0x000fe400078ec0ff */
[----:B------:R-:W-:Y:S02]  /*4140*/  @P0 R2UR UR6, R2 ;  /* 0x00000000020602ca */ /* 0x000fe400000e0000 */
[----:B------:R-:W-:Y:S02]  /*4150*/  PRMT R0, RZ, 0x654, R0 ;  /* 0x00000654ff007816 */ /* 0x000fe40000000000 */
[----:B------:R-:W-:Y:S02]  /*4160*/  @P0 R2UR UR5, R4 ;  /* 0x00000000040502ca */ /* 0x000fe400000e0000 */
[----:B------:R1:W-:Y:S03]  /*4170*/  SYNCS.ARRIVE.TRANS64.RED.A1T0 RZ, [R0+URZ], RZ ;  /* 0x000000ff00ff79a7 */ /* 0x0003e600081004ff */
[----:B------:R-:W-:Y:S04]  /*4180*/  @UP2 UMOV UR29, UR4 ;  /* 0x00000004001d2c82 */ /* 0x000fe80008000000 */
[----:B------:R-:W-:Y:S04]  /*4190*/  @UP2 UMOV UR14, UR6 ;  /* 0x00000006000e2c82 */ /* 0x000fe80008000000 */
[----:B------:R-:W-:Y:S01]  /*41a0*/  @UP2 UMOV UR13, UR5 ;  /* 0x00000005000d2c82 */ /* 0x000fe20008000000 */
[----:B------:R-:W-:Y:S05]  /*41b0*/  BRA.U !UP0, `(.L_x_76) ;  /* 0x0000000108c07547 */ /* 0x000fea000b800000 */
[----:B------:R-:W-:Y:S02]  /*41c0*/  UIMAD.WIDE.U32 UR18, UR13, UR47, URZ ;  /* 0x0000002f0d1272a5 */ /* 0x000fe4000f8e00ff */
[----:B------:R-:W-:Y:S02]  /*41d0*/  UP2UR UR16, UPR, URZ, 0x4 ;  /* 0x00000004ff107883 */ /* 0x000fe40008000000 */
[----:B------:R-:W-:Y:S02]  /*41e0*/  UISETP.NE.AND UP2, UPT, UR46, 0x1, UPT ;  /* 0x000000012e00788c */ /* 0x000fe4000bf45270 */
[----:B------:R-:W-:Y:S02]  /*41f0*/  UIMAD.WIDE.U32 UR26, UR14, UR44, URZ ;  /* 0x0000002c0e1a72a5 */ /* 0x000fe4000f8e00ff */
[----:B------:R-:W-:Y:S02]  /*4200*/  USEL UR4, UR37, UR51, !UP2 ;  /* 0x0000003325047287 */ /* 0x000fe4000d000000 */
[----:B------:R-:W-:Y:S02]  /*4210*/  UISETP.NE.AND UP0, UPT, UR15, 0x1, UPT ;  /* 0x000000010f00788c */ /* 0x000fe4000bf05270 */
[----:B------:R-:W-:Y:S02]  /*4220*/  UP2UR UR20, UPR, URZ, 0x2 ;  /* 0x00000002ff147883 */ /* 0x000fe40008000000 */
[----:B------:R-:W-:Y:S02]  /*4230*/  UISETP.NE.AND UP1, UPT, UR42, 0x1, UPT ;  /* 0x000000012a00788c */ /* 0x000fe4000bf25270 */
[----:B---3--:R-:W-:Y:S02]  /*4240*/  UIMAD.WIDE.U32 UR8, UR4, UR22, URZ ;  /* 0x00000016040872a5 */ /* 0x008fe4000f8e00ff */
[----:B------:R-:W-:Y:S01]  /*4250*/  USEL UR7, UR40, UR52, !UP0 ;  /* 0x0000003428077287 */ /* 0x000fe2000c000000 */
[----:B------:R-:W-:Y:S02]  /*4260*/  UMOV UR5, UR19 ;  /* 0x0000001300057c82 */ /* 0x000fe40008000000 */
[----:B------:R-:W-:Y:S02]  /*4270*/  USHF.R.U32.HI UR6, URZ, UR54, UR5 ;  /* 0x00000036ff067299 */ /* 0x000fe40008011605 */
[----:B------:R-:W-:Y:S02]  /*4280*/  UIMAD.WIDE.U32 UR10, UR7, UR22, URZ ;  /* 0x00000016070a72a5 */ /* 0x000fe4000f8e00ff */
[----:B------:R-:W-:Y:S02]  /*4290*/  USEL UR6, UR13, UR6, !UP2 ;  /* 0x000000060d067287 */ /* 0x000fe4000d000000 */
[----:B------:R-:W-:Y:S01]  /*42a0*/  UISETP.NE.AND UP2, UPT, UR16, URZ, UPT ;  /* 0x000000ff1000728c */ /* 0x000fe2000bf45270 */
[----:B------:R-:W-:Y:S02]  /*42b0*/  UMOV UR5, UR27 ;  /* 0x0000001b00057c82 */ /* 0x000fe40008000000 */
[----:B------:R-:W-:Y:S03]  /*42c0*/  USHF.R.U32.HI UR12, URZ, UR45, UR5 ;  /* 0x0000002dff0c7299 */ /* 0x000fe60008011605 */
[----:B------:R-:W-:Y:S02]  /*42d0*/  UMOV UR5, UR9 ;  /* 0x0000000900057c82 */ /* 0x000fe40008000000 */
[----:B------:R-:W-:Y:S03]  /*42e0*/  @UP1 USHF.R.U32.HI UR4, URZ, UR23, UR5 ;  /* 0x00000017ff041299 */ /* 0x000fe60008011605 */
[----:B------:R-:W-:Y:S01]  /*42f0*/  UMOV UR5, UR11 ;  /* 0x0000000b00057c82 */ /* 0x000fe20008000000 */
[----:B------:R-:W-:Y:S02]  /*4300*/  UIMAD UR4, UR42, UR4, URZ ;  /* 0x000000042a0472a4 */ /* 0x000fe4000f8e02ff */
[----:B------:R-:W-:Y:S02]  /*4310*/  @UP1 USHF.R.U32.HI UR7, URZ, UR23, UR5 ;  /* 0x00000017ff071299 */ /* 0x000fe40008011605 */
[----:B------:R-:W-:Y:S02]  /*4320*/  USEL UR5, UR14, UR12, !UP0 ;  /* 0x0000000c0e057287 */ /* 0x000fe4000c000000 */
[----:B------:R-:W-:Y:S02]  /*4330*/  UIMAD.WIDE.U32 UR10, UR6, UR22, URZ ;  /* 0x00000016060a72a5 */ /* 0x000fe4000f8e00ff */
[----:B------:R-:W-:Y:S02]  /*4340*/  UIMAD UR8, UR42, UR7, URZ ;  /* 0x000000072a0872a4 */ /* 0x000fe4000f8e02ff */
[----:B------:R-:W-:Y:S03]  /*4350*/  UISETP.GE.AND UP0, UPT, UR6, UR4, UPT ;  /* 0x000000040600728c */ /* 0x000fe6000bf06270 */
[----:B------:R-:W-:Y:S01]  /*4360*/  UMOV UR4, UR11 ;  /* 0x0000000b00047c82 */ /* 0x000fe20008000000 */
[----:B------:R-:W-:Y:S02]  /*4370*/  UISETP.GE.OR UP0, UPT, UR5, UR8, UP0 ;  /* 0x000000080500728c */ /* 0x000fe40008706670 */
[----:B------:R-:W-:Y:S02]  /*4380*/  USHF.R.U32.HI UR4, URZ, UR23, UR4 ;  /* 0x00000017ff047299 */ /* 0x000fe40008011604 */
[----:B------:R-:W-:Y:S02]  /*4390*/  UIMAD.WIDE.U32 UR8, UR5, UR22, URZ ;  /* 0x00000016050872a5 */ /* 0x000fe4000f8e00ff */
[----:B------:R-:W-:Y:S04]  /*43a0*/  USEL UR10, UR6, UR4, !UP1 ;  /* 0x00000004060a7287 */ /* 0x000fe8000c800000 */
[----:B------:R-:W-:Y:S01]  /*43b0*/  UIADD3 UR11, UPT, UPT, -UR10, URZ, URZ ;  /* 0x000000ff0a0b7290 */ /* 0x000fe2000fffe1ff */
[----:B------:R-:W-:Y:S02]  /*43c0*/  @!UP0 UMOV UR4, UR9 ;  /* 0x0000000900048c82 */ /* 0x000fe40008000000 */
[----:B------:R-:W-:Y:S02]  /*43d0*/  @!UP0 USHF.R.U32.HI UR4, URZ, UR23, UR4 ;  /* 0x00000017ff048299 */ /* 0x000fe40008011604 */
[----:B------:R-:W-:Y:S02]  /*43e0*/  UIMAD UR8, UR42, UR11, UR6 ;  /* 0x0000000b2a0872a4 */ /* 0x000fe4000f8e0206 */
[----:B------:R-:W-:Y:S02]  /*43f0*/  @!UP0 USEL UR4, UR5, UR4, !UP1 ;  /* 0x0000000405048287 */ /* 0x000fe4000c800000 */
[----:B------:R-:W-:Y:S02]  /*4400*/  UISETP.NE.AND UP1, UPT, UR20, URZ, UPT ;  /* 0x000000ff1400728c */ /* 0x000fe4000bf25270 */
[----:B------:R-:W-:Y:S02]  /*4410*/  @!UP0 UIMAD UR8, UR7, UR8, UR4 ;  /* 0x00000008070882a4 */ /* 0x000fe4000f8e0204 */
[----:B------:R-:W-:Y:S02]  /*4420*/  @!UP0 UIADD3 UR9, UPT, UPT, UR10, -UR4, URZ ;  /* 0x800000040a098290 */ /* 0x000fe4000fffe0ff */
[----:B------:R-:W-:Y:S02]  /*4430*/  UIADD3 UR4, UPT, UPT, -UR5, URZ, URZ ;  /* 0x000000ff05047290 */ /* 0x000fe4000fffe1ff */
[----:B------:R-:W-:Y:S02]  /*4440*/  UIADD3 UR7, UPT, UPT, -UR6, URZ, URZ ;  /* 0x000000ff06077290 */ /* 0x000fe4000fffe1ff */
[----:B------:R-:W-:Y:S02]  /*4450*/  @!UP0 UIMAD UR6, UR9, UR42, UR5 ;  /* 0x0000002a090682a4 */ /* 0x000fe4000f8e0205 */
[----:B------:R-:W-:Y:S02]  /*4460*/  UIMAD UR14, UR15, UR4, UR14 ;  /* 0x000000040f0e72a4 */ /* 0x000fe4000f8e020e */
[----:B------:R-:W-:Y:S01]  /*4470*/  UIMAD UR13, UR46, UR7, UR13 ;  /* 0x000000072e0d72a4 */ /* 0x000fe2000f8e020d */
[----:B------:R-:W-:Y:S02]  /*4480*/  @!UP0 UMOV UR5, UR8 ;  /* 0x0000000800058c82 */ /* 0x000fe40008000000 */
[----:B------:R-:W-:Y:S02]  /*4490*/  UIMAD UR14, UR5, UR15, UR14 ;  /* 0x0000000f050e72a4 */ /* 0x000fe4000f8e020e */
[----:B------:R-:W-:Y:S11]  /*44a0*/  UIMAD UR13, UR6, UR46, UR13 ;  /* 0x0000002e060d72a4 */ /* 0x000ff6000f8e020d */
[----:B------:R-:W-:Y:S01]  /*44b0*/  @!UPT UIADD3 URZ, UPT, UPT, URZ, URZ, URZ ;  /* 0x000000fffffff290 */ /* 0x000fe2000fffe0ff */
.L_x_76:
[----:B------:R-:W2:Y:S01]  /*44c0*/  @!UP3 LDCU.128 UR8, c[0x0][0xb10] ;  /* 0x00016200ff08b7ac */ /* 0x000ea20008000c00 */
[----:B------:R-:W-:Y:S02]  /*44d0*/  ISETP.NE.U32.AND P0, PT, RZ, UR38, PT ;  /* 0x00000026ff007c0c */ /* 0x000fe4000bf05070 */
[----:B------:R-:W-:Y:S02]  /*44e0*/  SHF.L.U32 R4, R11, 0x1f, RZ ;  /* 0x0000001f0b047819 */ /* 0x000fe400000006ff */
[----:B------:R-:W-:Y:S01]  /*44f0*/  ISETP.NE.AND.EX P0, PT, RZ, UR39, PT, P0 ;  /* 0x00000027ff007c0c */ /* 0x000fe2000bf05300 */
[----:B------:R-:W4:Y:S01]  /*4500*/  @!UP3 LDCU UR5, c[0x0][0xb0c] ;  /* 0x00016180ff05b7ac */ /* 0x000f220008000800 */
[----:B------:R-:W-:Y:S02]  /*4510*/  USHF.L.U32 UR35, UR30, 0x6, URZ ;  /* 0x000000061e237899 */ /* 0x000fe400080006ff */
[----:B------:R-:W-:Y:S02]  /*4520*/  USHF.L.U32 UR34, UR31, 0x8, URZ ;  /* 0x000000081f227899 */ /* 0x000fe400080006ff */
[----:B--2---:R-:W-:Y:S07]  /*4530*/  UIMAD.WIDE.U32 UR6, UR14, UR8, URZ ;  /* 0x000000080e0672a5 */ /* 0x004fee000f8e00ff */
[----:B------:R-:W-:Y:S01]  /*4540*/  @!UP3 UMOV UR4, UR7 ;  /* 0x000000070004bc82 */ /* 0x000fe20008000000 */
[----:B----4-:R-:W-:Y:S02]  /*4550*/  @!UP3 UISETP.NE.AND UP0, UPT, UR5, 0x1, UPT ;  /* 0x000000010500b88c */ /* 0x010fe4000bf05270 */
[----:B------:R-:W-:Y:S02]  /*4560*/  @!UP3 USHF.R.U32.HI UR4, URZ, UR9, UR4 ;  /* 0x00000009ff04b299 */ /* 0x000fe40008011604 */
[----:B------:R-:W-:Y:S02]  /*4570*/  UIMAD.WIDE.U32 UR6, UR13, UR11, URZ ;  /* 0x0000000b0d0672a5 */ /* 0x000fe4000f8e00ff */
[----:B------:R-:W-:Y:S02]  /*4580*/  @!UP3 USEL UR8, UR14, UR4, !UP0 ;  /* 0x000000040e08b287 */ /* 0x000fe4000c000000 */
[----:B------:R-:W-:Y:S03]  /*4590*/  @!UP3 UISETP.NE.AND UP0, UPT, UR10, 0x1, UPT ;  /* 0x000000010a00b88c */ /* 0x000fe6000bf05270 */
[----:B------:R-:W-:Y:S02]  /*45a0*/  @!UP3 UMOV UR6, UR7 ;  /* 0x000000070006bc82 */ /* 0x000fe40008000000 */
[----:B------:R-:W2:Y:S02]  /*45b0*/  @!UP3 LDCU UR4, c[0x0][0xb20] ;  /* 0x00016400ff04b7ac */ /* 0x000ea40008000800 */
[----:B--2---:R-:W-:Y:S04]  /*45c0*/  @!UP3 USHF.R.U32.HI UR6, URZ, UR4, UR6 ;  /* 0x00000004ff06b299 */ /* 0x004fe80008011606 */
[----:B------:R-:W-:Y:S04]  /*45d0*/  @!UP3 USEL UR6, UR13, UR6, !UP0 ;  /* 0x000000060d06b287 */ /* 0x000fe8000c000000 */
[----:B------:R-:W-:Y:S02]  /*45e0*/  @!UP3 UIADD3 UR4, UPT, UPT, -UR8, UR6, URZ ;  /* 0x000000060804b290 */ /* 0x000fe4000fffe1ff */
[----:B------:R-:W-:Y:S02]  /*45f0*/  @!UP3 UIADD3 UR6, UPT, UPT, UR8, -UR6, URZ ;  /* 0x800000060806b290 */ /* 0x000fe4000fffe0ff */
[----:B------:R-:W-:Y:S02]  /*4600*/  @!UP3 UIMAD UR14, UR4, UR5, UR14 ;  /* 0x00000005040eb2a4 */ /* 0x000fe4000f8e020e */
[----:B------:R-:W-:Y:S01]  /*4610*/  @!UP3 UIMAD UR13, UR6, UR10, UR13 ;  /* 0x0000000a060db2a4 */ /* 0x000fe2000f8e020d */
[----:B------:R-:W-:Y:S11]  /*4620*/  BRA.U UP4, `(.L_x_77) ;  /* 0x0000000104107547 */ /* 0x000ff6000b800000 */
[----:B-1----:R-:W-:Y:S04]  /*4630*/  MOV R0, UR41 ;  /* 0x0000002900007c02 */ /* 0x002fe80008000f00 */
[----:B------:R-:W-:Y:S04]  /*4640*/  SHF.L.U32 R5, R0, 0x1f, RZ ;  /* 0x0000001f00057819 */ /* 0x000fe800000006ff */
[----:B------:R-:W1:Y:S02]  /*4650*/  SYNCS.PHASECHK.TRANS64.TRYWAIT P1, [UR21+0x88], R5 ;  /* 0x00008805ff0075a7 */ /* 0x000e640008021115 */
[----:B-1----:R-:W-:Y:S05]  /*4660*/  @!P1 BRA `(.L_x_78) ;  /* 0x0000005400bc9947 */ /* 0x002fea0003800000 */
.L_x_77:
[----:B------:R-:W-:Y:S05]  /*4670*/  BRA.U !UP6, `(.L_x_79) ;  /* 0x000000010e387547 */ /* 0x000fea000b800000 */
[----:B------:R-:W-:Y:S01]  /*4680*/  UPLOP3.LUT UP1, UPT, UPT, UPT, UP5, 0x80, 0x8 ;  /* 0x000000000008789c */ /* 0x000fe20003f2f050 */
[----:B-1----:R-:W-:Y:S01]  /*4690*/  HFMA2 R0, -RZ, RZ, 0, 5.9604644775390625e-08 ;  /* 0x00000001ff007431 */ /* 0x002fe200000001ff */
[----:B------:R-:W1:Y:S01]  /*46a0*/  LDCU.64 UR8, c[0x0][0x358] ;  /* 0x00006b00ff0877ac */ /* 0x000e620008000a00 */
[----:B------:R-:W-:Y:S03]  /*46b0*/  IMAD.MOV.U32 R85, RZ, RZ, 0x1 ;  /* 0x00000001ff557424 */ /* 0x000fe600078e00ff */
[----:B------:R-:W-:Y:S05]  /*46c0*/  PLOP3.LUT P1, PT, PT, PT, UP1, 0x80, 0x8 ;  /* 0x000000000008781c */ /* 0x000fea0003f2f018 */
[----:B------:R-:W2:Y:S01]  /*46d0*/  @UP1 LDCU.64 UR4, c[0x0][0x888] ;  /* 0x00011100ff0417ac */ /* 0x000ea20008000a00 */
[----:B------:R-:W-:Y:S07]  /*46e0*/  @UP1 UIMAD UR6, UR36, UR38, URZ ;  /* 0x00000026240612a4 */ /* 0x000fee000f8e02ff */
[----:B------:R-:W-:Y:S01]  /*46f0*/  @!P1 PRMT R85, R0, 0x7610, R85 ;  /* 0x0000761000559816 */ /* 0x000fe20000000055 */
[----:B--2---:R-:W-:Y:S06]  /*4700*/  @UP1 UIMAD.WIDE UR4, UR6, 0x4, UR4 ;  /* 0x00000004060418a5 */ /* 0x004fec000f8e0204 */
[----:B------:R-:W-:Y:S01]  /*4710*/  IMAD.U32 R6, RZ, RZ, UR4 ;  /* 0x00000004ff067e24 */ /* 0x000fe2000f8e00ff */
[----:B------:R-:W-:Y:S04]  /*4720*/  MOV R7, UR5 ;  /* 0x0000000500077c02 */ /* 0x000fe80008000f00 */
[----:B------:R-:W2:Y:S01]  /*4730*/  @!UP1 LDCU UR4, c[0x0][0x880] ;  /* 0x00011000ff0497ac */ /* 0x000ea20008000800 */
[----:B-1---5:R4:W5:Y:S02]  /*4740*/  @P1 LDG.E R41, desc[UR8][R6.64] ;  /* 0x0000000806291981 */ /* 0x022964000c1e1900 */
[----:B--2-4-:R-:W-:Y:S07]  /*4750*/  @!P1 IMAD.U32 R41, RZ, RZ, UR4 ;  /* 0x00000004ff299e24 */ /* 0x014fee000f8e00ff */
.L_x_79:
[----:B-----5:R-:W-:Y:S01]  /*4760*/  @!P0 FSETP.EQ.AND P2, PT, R41, RZ, PT ;  /* 0x000000ff2900820b */ /* 0x020fe20003f42000 */
[----:B------:R-:W-:Y:S01]  /*4770*/  @!UPT UIADD3 URZ, UPT, UPT, URZ, URZ, URZ ;  /* 0x000000fffffff290 */ /* 0x000fe2000fffe0ff */
[----:B------:R-:W-:Y:S11]  /*4780*/  @!P0 BRA `(.L_x_80) ;  /* 0x0000000000148947 */ /* 0x000ff60003800000 */
[----:B------:R-:W-:Y:S02]  /*4790*/  LOP3.LUT P0, RZ, R85, 0xff, RZ, 0xc0, !PT ;  /* 0x000000ff55ff7812 */ /* 0x000fe4000780c0ff */
[----:B------:R-:W-:Y:S04]  /*47a0*/  PLOP3.LUT P2, PT, PT, PT, UP1, 0x80, 0x8 ;  /* 0x000000000008781c */ /* 0x000fe80003f4f018 */
[----:B------:R-:W-:Y:S07]  /*47b0*/  PLOP3.LUT P2, PT, P2, PT, PT, 0x8, 0x80 ;  /* 0x000000000080781c */ /* 0x000fee000174e170 */
[----:B------:R-:W-:Y:S11]  /*47c0*/  @P0 FSETP.EQ.AND P2, PT, R41, RZ, PT ;  /* 0x000000ff2900020b */ /* 0x000ff60003f42000 */
[----:B------:R-:W-:Y:S02]  /*47d0*/  @!UPT UIADD3 URZ, UPT, UPT, URZ, URZ, URZ ;  /* 0x000000fffffff290 */ /* 0x000fe4000fffe0ff */
.L_x_80:
[----:B------:R-:W2:Y:S01]  /*47e0*/  SYNCS.PHASECHK.TRANS64.TRYWAIT P0, [UR21+0x60], R4 ;  /* 0x00006004ff0075a7 */ /* 0x000ea20008001115 */
[----:B------:R-:W-:Y:S04]  /*47f0*/  ELECT P1, URZ, PT ;  /* 0x0000000000ff782f */ /* 0x000fe80003820000 */
[----:B------:R-:W-:Y:S01]  /*4800*/  PLOP3.LUT P1, PT, P2, P1, PT, 0xf2, 0x2f ;  /* 0x00000000002f781c */ /* 0x000fe20001723e72 */
[----:B------:R-:W-:Y:S01]  /*4810*/  @!UPT UIADD3 URZ, UPT, UPT, URZ, URZ, URZ ;  /* 0x000000fffffff290 */ /* 0x000fe2000fffe0ff */
[----:B--2---:R-:W-:Y:S11]  /*4820*/  @!P0 BRA `(.L_x_81) ;  /* 0x0000005400648947 */ /* 0x004ff60003800000 */
.L_x_162:
[----:B------:R-:W-:Y:S01]  /*4830*/  @!P1 IADD3 R2, P0, PT, R12, 0x580, RZ ;  /* 0x000005800c029810 */ /* 0x000fe20007f1e0ff */
[----:B------:R-:W-:Y:S01]  /*4840*/  VOTEU.ALL UP0, P1 ;  /* 0x0000000000ff7886 */ /* 0x000fe20000800000 */
[----:B------:R-:W-:Y:S01]  /*4850*/  UMOV UR6, 0x0 ;  /* 0x0000000000067882 */ /* 0x000fe20000000000 */
[----:B------:R-:W-:Y:S01]  /*4860*/  UMOV UR7, 0x10000000 ;  /* 0x1000000000077882 */ /* 0x000fe20000000000 */
[----:B------:R-:W-:Y:S01]  /*4870*/  @!P1 R2UR UR5, R2 ;  /* 0x00000000020592ca */ /* 0x000fe200000e0000 */
[----:B-1----:R-:W-:Y:S01]  /*4880*/  @!P1 IMAD.X R0, RZ, RZ, R13, P0 ;  /* 0x000000ffff009224 */ /* 0x002fe200000e060d */
[----:B------:R-:W-:Y:S01]  /*4890*/  @!UP0 UIADD3 UR32, UPT, UPT, UR21, 0x200, URZ ;  /* 0x0000020015208890 */ /* 0x000fe2000fffe0ff */
[----:B------:R-:W-:Y:S03]  /*48a0*/  VOTEU.ALL UP0, P1 ;  /* 0x0000000000ff7886 */ /* 0x000fe60000800000 */
[----:B------:R-:W-:Y:S01]  /*48b0*/  @!P1 R2UR UR4, R0 ;  /* 0x00000000000492ca */ /* 0x000fe200000e0000 */
[----:B------:R-:W-:Y:S06]  /*48c0*/  @!P1 IMAD.MOV.U32 R0, RZ, RZ, 0x1000 ;  /* 0x00001000ff009424 */ /* 0x000fec00078e00ff */
[----:B------:R-:W-:Y:S06]  /*48d0*/  IMAD.U32 R6, RZ, RZ, UR5 ;  /* 0x00000005ff067e24 */ /* 0x000fec000f8e00ff */
[----:B------:R-:W-:Y:S01]  /*48e0*/  IMAD.U32 R7, RZ, RZ, UR4 ;  /* 0x00000004ff077e24 */ /* 0x000fe2000f8e00ff */
[----:B------:R-:W-:Y:S04]  /*48f0*/  @!P1 R2UR UR4, R6 ;  /* 0x00000000060492ca */ /* 0x000fe800000e0000 */
[----:B------:R-:W-:Y:S11]  /*4900*/  @!P1 R2UR UR5, R7 ;  /* 0x00000000070592ca */ /* 0x000ff600000e0000 */
[----:B------:R-:W-:Y:S02]  /*4910*/  @!UPT UIADD3 URZ, UPT, UPT, URZ, URZ, URZ ;  /* 0x000000fffffff290 */ /* 0x000fe4000fffe0ff */
[----:B------:R1:W-:Y:S01]  /*4920*/  @!UP0 UTMALDG.3D [UR32], [UR4], desc[UR6] ;  /* 0x00000620040085b4 */ /* 0x0003e20008011000 */
[----:B------:R1:W-:Y:S01]  /*4930*/  @!P1 SYNCS.ARRIVE.TRANS64.RED.A0TR RZ, [UR21+0x40], R0 ;  /* 0x00004000ffff99a7 */ /* 0x0003e20008300415 */
[----:B------:R-:W-:Y:S01]  /*4940*/  SYNCS.ARRIVE.TRANS64.RED.A1T0 RZ, [UR50], RZ ;  /* 0x000000ffffff79a7 */ /* 0x000fe20008100432 */
[----:B------:R-:W2:Y:S02]  /*4950*/  SYNCS.PHASECHK.TRANS64.TRYWAIT P0, [UR21+0x68], R4 ;  /* 0x00006804ff0075a7 */ /* 0x000ea40008001115 */
[----:B-12---:R-:W-:Y:S05]  /*4960*/  @!P0 BRA `(.L_x_82) ;  /* 0x00000054002c8947 */ /* 0x006fea0003800000 */
.L_x_164:
[----:B------:R-:W-:Y:S01]  /*4970*/  @!P1 IADD3 R2, P0, PT, R12, 0x580, RZ ;  /* 0x000005800c029810 */ /* 0x000fe20007f1e0ff */
[----:B------:R-:W-:Y:S01]  /*4980*/  VOTEU.ALL UP0, P1 ;  /* 0x0000000000ff7886 */ /* 0x000fe20000800000 */
[----:B------:R-:W-:Y:S01]  /*4990*/  UMOV UR6, 0x0 ;  /* 0x0000000000067882 */ /* 0x000fe20000000000 */
[----:B------:R-:W-:Y:S01]  /*49a0*/  UMOV UR7, 0x10000000 ;  /* 0x1000000000077882 */ /* 0x000fe20000000000 */
[----:B------:R-:W-:Y:S01]  /*49b0*/  @!P1 R2UR UR5, R2 ;  /* 0x00000000020592ca */ /* 0x000fe200000e0000 */
[----:B------:R-:W-:Y:S01]  /*49c0*/  @!P1 IMAD.X R0, RZ, RZ, R13, P0 ;  /* 0x000000ffff009224 */ /* 0x000fe200000e060d */
[----:B------:R-:W-:Y:S02]  /*49d0*/  @!UP0 UIADD3 UR26, UPT, UPT, UR34, 0x40, URZ ;  /* 0x00000040221a8890 */ /* 0x000fe4000fffe0ff */
[----:B------:R-:W-:Y:S02]  /*49e0*/  @!UP0 UIADD3 UR24, UPT, UPT, UR21, 0x1200, URZ ;  /* 0x0000120015188890 */ /* 0x000fe4000fffe0ff */
[----:B------:R-:W-:Y:S01]  /*49f0*/  @!P1 R2UR UR4, R0 ;  /* 0x00000000000492ca */ /* 0x000fe200000e0000 */
[----:B------:R-:W-:Y:S01]  /*4a00*/  VOTEU.ALL UP0, P1 ;  /* 0x0000000000ff7886 */ /* 0x000fe20000800000 */
[----:B------:R-:W-:Y:S01]  /*4a10*/  @!P1 IMAD.MOV.U32 R0, RZ, RZ, 0x1000 ;  /* 0x00001000ff009424 */ /* 0x000fe200078e00ff */
[----:B------:R-:W-:Y:S01]  /*4a20*/  UMOV UR27, UR35 ;  /* 0x00000023001b7c82 */ /* 0x000fe20008000000 */
[----:B------:R-:W-:Y:S03]  /*4a30*/  UMOV UR28, UR36 ;  /* 0x00000024001c7c82 */ /* 0x000fe60008000000 */
        /* <DEDUP_REMOVED lines=8> */
[----:B------:R-:W4:Y:S02]  /*4ac0*/  SYNCS.PHASECHK.TRANS64.TRYWAIT P0, [UR21+0x70], R4 ;  /* 0x00007004ff0075a7 */ /* 0x000f240008001115 */
[----:B--2-4-:R-:W-:Y:S05]  /*4ad0*/  @!P0 BRA `(.L_x_83) ;  /* 0x0000005000e88947 */ /* 0x014fea0003800000 */
.L_x_166:
[----:B------:R-:W-:Y:S01]  /*4ae0*/  @!P1 IADD3 R2, P0, PT, R12, 0x580, RZ ;  /* 0x000005800c029810 */ /* 0x000fe20007f1e0ff */
[----:B------:R-:W-:Y:S01]  /*4af0*/  VOTEU.ALL UP0, P1 ;  /* 0x0000000000ff7886 */ /* 0x000fe20000800000 */
[----:B------:R-:W-:Y:S01]  /*4b00*/  UMOV UR6, 0x0 ;  /* 0x0000000000067882 */ /* 0x000fe20000000000 */
[----:B------:R-:W-:Y:S01]  /*4b10*/  UMOV UR7, 0x10000000 ;  /* 0x1000000000077882 */ /* 0x000fe20000000000 */
[----:B------:R-:W-:Y:S01]  /*4b20*/  @!P1 R2UR UR5, R2 ;  /* 0x00000000020592ca */ /* 0x000fe200000e0000 */
[----:B------:R-:W-:Y:S01]  /*4b30*/  @!P1 IMAD.X R0, RZ, RZ, R13, P0 ;  /* 0x000000ffff009224 */ /* 0x000fe200000e060d */
[----:B------:R-:W-:Y:S01]  /*4b40*/  @!UP0 UIADD3 UR18, UPT, UPT, UR34, 0x80, URZ ;  /* 0x0000008022128890 */ /* 0x000fe2000fffe0ff */
[----:B------:R-:W-:Y:S01]  /*4b50*/  VIADD R10, R10, 0x1 ;  /* 0x000000010a0a7836 */ /* 0x000fe20000000000 */
        /* <DEDUP_REMOVED lines=16> */
.L_x_168:
[----:B------:R-:W-:Y:S01]  /*4c60*/  @!P1 IADD3 R2, P0, PT, R12, 0x580, RZ ;  /* 0x000005800c029810 */ /* 0x000fe20007f1e0ff */
[----:B------:R-:W-:Y:S01]  /*4c70*/  VOTEU.ALL UP0, P1 ;  /* 0x0000000000ff7886 */ /* 0x000fe20000800000 */
[----:B------:R-:W-:Y:S01]  /*4c80*/  UMOV UR6, 0x0 ;  /* 0x0000000000067882 */ /* 0x000fe20000000000 */
[----:B------:R-:W-:Y:S01]  /*4c90*/  UMOV UR7, 0x10000000 ;  /* 0x1000000000077882 */ /* 0x000fe20000000000 */
[----:B------:R-:W-:Y:S01]  /*4ca0*/  @!P1 R2UR UR5, R2 ;  /* 0x00000000020592ca */ /* 0x000fe200000e0000 */
[----:B------:R-:W-:Y:S01]  /*4cb0*/  @!P1 IMAD.X R0, RZ, RZ, R13, P0 ;  /* 0x000000ffff009224 */ /* 0x000fe200000e060d */
[----:B------:R-:W-:Y:S01]  /*4cc0*/  @!UP0 UIADD3 UR10, UPT, UPT, UR34, 0xc0, URZ ;  /* 0x000000c0220a8890 */ /* 0x000fe2000fffe0ff */
[----:B------:R-:W-:Y:S01]  /*4cd0*/  R2UR UR16, R87 ;  /* 0x00000000571072ca */ /* 0x000fe200000e0000 */
[----:B------:R-:W-:Y:S01]  /*4ce0*/  @!UP0 UIADD3 UR8, UPT, UPT, UR21, 0x3200, URZ ;  /* 0x0000320015088890 */ /* 0x000fe2000fffe0ff */
[----:B------:R-:W-:Y:S01]  /*4cf0*/  ISETP.NE.AND P0, PT, R10, 0x2, PT ;  /* 0x000000020a00780c */ /* 0x000fe20003f05270 */
[----:B------:R-:W-:Y:S01]  /*4d00*/  @!UP0 UIADD3 UR9, UPT, UPT, UR21, 0x58, URZ ;  /* 0x0000005815098890 */ /* 0x000fe2000fffe0ff */
[----:B------:R-:W-:Y:S01]  /*4d10*/  @!P1 R2UR UR4, R0 ;  /* 0x00000000000492ca */ /* 0x000fe200000e0000 */
[----:B------:R-:W-:Y:S01]  /*4d20*/  VOTEU.ALL UP0, P1 ;  /* 0x0000000000ff7886 */ /* 0x000fe20000800000 */
[----:B------:R-:W-:Y:S01]  /*4d30*/  UMOV UR11, UR35 ;  /* 0x00000023000b7c82 */ /* 0x000fe20008000000 */
[----:B------:R-:W-:Y:S01]  /*4d40*/  UMOV UR12, UR36 ;  /* 0x00000024000c7c82 */ /* 0x000fe20008000000 */
[----:B------:R-:W-:Y:S01]  /*4d50*/  SEL R0, RZ, 0x1, P0 ;  /* 0x00000001ff007807 */ /* 0x000fe20000000000 */
[----:B------:R-:W-:Y:S01]  /*4d60*/  UIADD3 UR31, UPT, UPT, UR13, UR59, URZ ;  /* 0x0000003b0d1f7290 */ /* 0x000fe2000fffe0ff */
[----:B-1----:R-:W-:Y:S01]  /*4d70*/  IMAD.U32 R4, RZ, RZ, UR5 ;  /* 0x00000005ff047e24 */ /* 0x002fe2000f8e00ff */
[----:B------:R-:W-:Y:S01]  /*4d80*/  LOP3.LUT R11, R11, 0x1, RZ, 0x3c, !PT ;  /* 0x000000010b0b7812 */ /* 0x000fe200078e3cff */
[----:B------:R-:W-:Y:S01]  /*4d90*/  UMOV UR36, UR29 ;  /* 0x0000001d00247c82 */ /* 0x000fe20008000000 */
[----:B------:R-:W-:Y:S01]  /*4da0*/  LOP3.LUT R9, R9, R0, RZ, 0x3c, !PT ;  /* 0x0000000009097212 */ /* 0x000fe200078e3cff */
[----:B------:R-:W-:Y:S01]  /*4db0*/  UIADD3 UR30, UPT, UPT, UR14, UR16, URZ ;  /* 0x000000100e1e7290 */ /* 0x000fe2000fffe0ff */
[----:B------:R-:W-:Y:S01]  /*4dc0*/  SEL R10, R10, RZ, P0 ;  /* 0x000000ff0a0a7207 */ /* 0x000fe20000000000 */
[----:B------:R-:W-:Y:S01]  /*4dd0*/  UPLOP3.LUT UP4, UPT, UPT, UPT, UPT, 0x80, 0x8 ;  /* 0x000000000008789c */ /* 0x000fe20003f8f070 */
[----:B------:R-:W-:Y:S01]  /*4de0*/  IMAD.U32 R5, RZ, RZ, UR4 ;  /* 0x00000004ff057e24 */ /* 0x000fe2000f8e00ff */
[----:B------:R-:W-:Y:S04]  /*4df0*/  @!P1 R2UR UR4, R4 ;  /* 0x00000000040492ca */ /* 0x000fe800000e0000 */
[----:B------:R-:W-:Y:S11]  /*4e00*/  @!P1 R2UR UR5, R5 ;  /* 0x00000000050592ca */ /* 0x000ff600000e0000 */
[----:B------:R-:W-:Y:S02]  /*4e10*/  @!UPT UIADD3 URZ, UPT, UPT, URZ, URZ, URZ ;  /* 0x000000fffffff290 */ /* 0x000fe4000fffe0ff */
[----:B------:R1:W-:Y:S01]  /*4e20*/  @!UP0 UTMALDG.3D [UR8], [UR4], desc[UR6] ;  /* 0x00000608040085b4 */ /* 0x0003e20008011000 */
[----:B------:R1:W-:Y:S01]  /*4e30*/  @!P1 SYNCS.ARRIVE.TRANS64.RED.A0TR RZ, [UR21+0x58], R3 ;  /* 0x00005803ffff99a7 */ /* 0x0003e20008300415 */
[----:B------:R-:W-:Y:S01]  /*4e40*/  SYNCS.ARRIVE.TRANS64.RED.A1T0 RZ, [UR43], RZ ;  /* 0x000000ffffff79a7 */ /* 0x000fe2000810042b */
[----:B------:R-:W-:Y:S05]  /*4e50*/  BRA.U UP2, `(.L_x_85) ;  /* 0xfffffff1025c7547 */ /* 0x000fea000b83ffff */
[----:B-1----:R-:W-:-:S04]  /*4e60*/  SHF.L.U32 R3, R11, 0x1f, RZ ;  /* 0x0000001f0b037819 */ /* 0x002fc800000006ff */
[----:B------:R-:W1:Y:S02]  /*4e70*/  SYNCS.PHASECHK.TRANS64.TRYWAIT P0, [UR21+0x60], R3 ;  /* 0x00006003ff0075a7 */ /* 0x000e640008001115 */
[----:B-1----:R-:W-:Y:S05]  /*4e80*/  @!P0 BRA `(.L_x_86) ;  /* 0x00000050002c8947 */ /* 0x002fea0003800000 */
.L_x_170:
[----:B------:R-:W2:Y:S02]  /*4e90*/  SYNCS.PHASECHK.TRANS64.TRYWAIT P0, [UR21+0x68], R3 ;  /* 0x00006803ff0075a7 */ /* 0x000ea40008001115 */
[----:B--2---:R-:W-:Y:S05]  /*4ea0*/  @!P0 BRA `(.L_x_87) ;  /* 0x00000050003c8947 */ /* 0x004fea0003800000 */
.L_x_172:
[----:B------:R-:W2:Y:S02]  /*4eb0*/  SYNCS.PHASECHK.TRANS64.TRYWAIT P0, [UR21+0x70], R3 ;  /* 0x00007003ff0075a7 */ /* 0x000ea40008001115 */
[----:B--2---:R-:W-:Y:S05]  /*4ec0*/  @!P0 BRA `(.L_x_88) ;  /* 0x00000050004c8947 */ /* 0x004fea0003800000 */
.L_x_174:
[----:B-1----:R-:W-:-:S07]  /*4ed0*/  MOV R0, UR21 ;  /* 0x0000001500007c02 */ /* 0x002fce0008000f00 */
.L_x_89:
[----:B-1----:R-:W-:-:S04]  /*4ee0*/  SHF.L.U32 R3, R11, 0x1f, RZ ;  /* 0x0000001f0b037819 */ /* 0x002fc800000006ff */
[----:B------:R1:W2:Y:S03]  /*4ef0*/  SYNCS.PHASECHK.TRANS64.TRYWAIT P0, [R0+URZ+0x78], R3 ;  /* 0x00007803000075a7 */ /* 0x0002a600080011ff */
[----:B--2---:R-:W-:Y:S05]  /*4f00*/  @!P0 NANOSLEEP.SYNCS 0x989680 ;  /* 0x009896800000895d */ /* 0x004fea0003900000 */
[----:B------:R-:W2:Y:S02]  /*4f10*/  @!P0 SYNCS.PHASECHK.TRANS64 P0, [R0+URZ+0x78], R3 ;  /* 0x00007803000085a7 */ /* 0x000ea400080010ff */
[----:B--23--:R-:W-:Y:S05]  /*4f20*/  @P0 EXIT ;  /* 0x000000000000094d */ /* 0x00cfea0003800000 */
[----:B------:R-:W-:Y:S05]  /*4f30*/  BRA `(.L_x_89) ;  /* 0xfffffffc00e87947 */ /* 0x000fea000383ffff */
.L_x_74:
[----:B------:R-:W-:-:S06]  /*4f40*/  UISETP.GE.AND UP0, UPT, UR18, 0x4, UPT ;  /* 0x000000041200788c */ /* 0x000fcc000bf06270 */
[----:B------:R-:W-:-:S13]  /*4f50*/  PLOP3.LUT P0, PT, PT, PT, UP0, 0x80, 0x8 ;  /* 0x000000000008781c */ /* 0x000fda0003f0f008 */
[----:B-1----:R-:W-:Y:S05]  /*4f60*/  @!P0 EXIT ;  /* 0x000000000000894d */ /* 0x002fea0003800000 */
[----:B------:R-:W1:Y:S08]  /*4f70*/  S2UR UR4, SR_CgaCtaId ;  /* 0x00000000000479c3 */ /* 0x000e700000008800 */
[----:B------:R-:W-:Y:S01]  /*4f80*/  BAR.SYNC.DEFER_BLOCKING 0x6, 0xa0 ;  /* 0x0182800000007b1d */ /* 0x000fe20000010000 */
[C---:B------:R-:W-:Y:S01]  /*4f90*/  IMAD.SHL.U32 R7, R95.reuse, 0x40, RZ ;  /* 0x000000405f077824 */ /* 0x040fe200078e00ff */
[C---:B------:R-:W-:Y:S01]  /*4fa0*/  LOP3.LUT R97, R95.reuse, 0x60, RZ, 0xc0, !PT ;  /* 0x000000605f617812 */ /* 0x040fe200078ec0ff */
[----:B------:R-:W-:-:S02]  /*4fb0*/  IMAD.SHL.U32 R4, R95, 0x20, RZ ;  /* 0x000000205f047824 */ /* 0x000fc400078e00ff */
[----:B------:R-:W-:Y:S02]  /*4fc0*/  HFMA2 R36, -RZ, RZ, 0, 0 ;  /* 0x00000000ff247431 */ /* 0x000fe400000001ff */
[----:B------:R-:W-:Y:S01]  /*4fd0*/  IMAD.SHL.U32 R6, R95, 0x2, RZ ;  /* 0x000000025f067824 */ /* 0x000fe200078e00ff */
[----:B------:R-:W-:Y:S01]  /*4fe0*/  UMOV UR44, 0x400 ;  /* 0x00000400002c7882 */ /* 0x000fe20000000000 */
[----:B------:R-:W2:Y:S01]  /*4ff0*/  LDC.64 R82, c[0x0][0x8b0] ;  /* 0x00022c00ff527b82 */ /* 0x000ea20000000a00 */
[----:B------:R-:W-:Y:S01]  /*5000*/  LOP3.LUT R5, R7, 0x180, RZ, 0xc0, !PT ;  /* 0x0000018007057812 */ /* 0x000fe200078ec0ff */
[----:B------:R-:W-:Y:S01]  /*5010*/  IMAD.U32 R37, R95, 0x10000, RZ ;  /* 0x000100005f257824 */ /* 0x000fe200078e00ff */
[----:B------:R-:W-:Y:S01]  /*5020*/  LOP3.LUT R4, R4, 0xc00, RZ, 0xc0, !PT ;  /* 0x00000c0004047812 */ /* 0x000fe200078ec0ff */
[----:B------:R-:W-:Y:S01]  /*5030*/  IMAD.MOV.U32 R94, RZ, RZ, RZ ;  /* 0x000000ffff5e7224 */ /* 0x000fe200078e00ff */
[----:B------:R-:W-:Y:S01]  /*5040*/  LOP3.LUT R6, R5, 0x20, R6, 0xf8, !PT ;  /* 0x0000002005067812 */ /* 0x000fe200078ef806 */
[----:B------:R-:W-:Y:S01]  /*5050*/  IMAD.SHL.U32 R5, R95, 0x8, RZ ;  /* 0x000000085f057824 */ /* 0x000fe200078e00ff */
[----:B------:R-:W-:Y:S01]  /*5060*/  LOP3.LUT R4, R4, 0x40, R7, 0xf8, !PT ;  /* 0x0000004004047812 */ /* 0x000fe200078ef807 */
[----:B------:R-:W3:Y:S01]  /*5070*/  LDC.64 R80, c[0x0][0x8a8] ;  /* 0x00022a00ff507b82 */ /* 0x000ee20000000a00 */
[----:B------:R-:W-:Y:S01]  /*5080*/  LOP3.LUT R37, R37, 0x600000, RZ, 0xc0, !PT ;  /* 0x0060000025257812 */ /* 0x000fe200078ec0ff */
[----:B------:R-:W-:Y:S01]  /*5090*/  IMAD.MOV.U32 R89, RZ, RZ, RZ ;  /* 0x000000ffff597224 */ /* 0x000fe200078e00ff */
[----:B------:R-:W-:-:S02]  /*50a0*/  LOP3.LUT R95, R95, 0x2, RZ, 0xc0, !PT ;  /* 0x000000025f5f7812 */ /* 0x000fc400078ec0ff */
[----:B------:R-:W-:Y:S02]  /*50b0*/  CS2R R92, SRZ ;  /* 0x00000000005c7805 */ /* 0x000fe4000001ff00 */
[----:B------:R-:W-:Y:S01]  /*50c0*/  LOP3.LUT R5, R6, 0x30, R5, 0x78, !PT ;  /* 0x0000003006057812 */ /* 0x000fe200078e7805 */
[----:B------:R-:W4:Y:S01]  /*50d0*/  LDCU UR57, c[0x0][0x370] ;  /* 0x00006e00ff3977ac */ /* 0x000f220008000800 */
[----:B------:R-:W-:Y:S01]  /*50e0*/  LOP3.LUT R4, R4, 0x200, R7, 0xf8, !PT ;  /* 0x0000020004047812 */ /* 0x000fe200078ef807 */
[----:B------:R-:W-:Y:S01]  /*50f0*/  IMAD.MOV R90, RZ, RZ, -R95 ;  /* 0x000000ffff5a7224 */ /* 0x000fe200078e0a5f */
[----:B------:R-:W-:Y:S01]  /*5100*/  MOV R91, RZ ;  /* 0x000000ff005b7202 */ /* 0x000fe20000000f00 */
[----:B-1----:R-:W-:Y:S01]  /*5110*/  ULEA UR44, UR4, UR44, 0x18 ;  /* 0x0000002c042c7291 */ /* 0x002fe2000f8ec0ff */
[----:B------:R-:W-:Y:S01]  /*5120*/  LOP3.LUT R84, R4, R5, RZ, 0xfc, !PT ;  /* 0x0000000504547212 */ /* 0x000fe200078efcff */
[----:B------:R-:W1:Y:S02]  /*5130*/  LDCU.64 UR62, c[0x0][0x348] ;  /* 0x00006900ff3e77ac */ /* 0x000e640008000a00 */
[----:B------:R-:W-:-:S02]  /*5140*/  UIADD3 UR4, UPT, UPT, UR44, 0x4200, URZ ;  /* 0x000042002c047890 */ /* 0x000fc4000fffe0ff */
[----:B------:R-:W-:-:S03]  /*5150*/  UIADD3 UR5, UPT, UPT, UR44, 0x200, URZ ;  /* 0x000002002c057890 */ /* 0x000fc6000fffe0ff */
[----:B------:R-:W4:Y:S01]  /*5160*/  LDS R0, [UR44+0x140] ;  /* 0x0001402cff007984 */ /* 0x000f220008000800 */
[----:B------:R-:W1:Y:S01]  /*5170*/  LDCU UR43, c[0x0][0xb0c] ;  /* 0x00016180ff2b77ac */ /* 0x000e620008000800 */
[----:B------:R-:W-:Y:S02]  /*5180*/  IMAD.U32 R96, RZ, RZ, UR4 ;  /* 0x00000004ff607e24 */ /* 0x000fe4000f8e00ff */
[----:B------:R-:W-:Y:S01]  /*5190*/  IMAD.U32 R98, RZ, RZ, UR5 ;  /* 0x00000005ff627e24 */ /* 0x000fe2000f8e00ff */
[----:B------:R-:W1:Y:S01]  /*51a0*/  LDCU UR39, c[0x0][0xb30] ;  /* 0x00016600ff2777ac */ /* 0x000e620008000800 */
[----:B------:R-:W1:Y:S01]  /*51b0*/  LDCU.64 UR46, c[0x0][0x888] ;  /* 0x00011100ff2e77ac */ /* 0x000e620008000a00 */
[----:B------:R-:W1:Y:S01]  /*51c0*/  LDCU.64 UR40, c[0x0][0xb28] ;  /* 0x00016500ff2877ac */ /* 0x000e620008000a00 */
[----:B------:R-:W1:Y:S01]  /*51d0*/  LDCU.64 UR60, c[0x0][0x890] ;  /* 0x00011200ff3c77ac */ /* 0x000e620008000a00 */
[----:B------:R-:W1:Y:S01]  /*51e0*/  LDCU.128 UR52, c[0x0][0xb10] ;  /* 0x00016200ff3477ac */ /* 0x000e620008000c00 */
[----:B------:R-:W1:Y:S02]  /*51f0*/  LDCU UR56, c[0x0][0x374] ;  /* 0x00006e80ff3877ac */ /* 0x000e640008000800 */
[----:B-1234-:R-:W-:-:S07]  /*5200*/  IMAD.IADD R37, R0, 0x1, R37 ;  /* 0x0000000100257824 */ /* 0x01efce00078e0225 */
.L_x_131:
[C---:B------:R-:W-:Y:S02]  /*5210*/  LEA R3, R89.reuse, UR44, 0x3 ;  /* 0x0000002c59037c11 */ /* 0x040fe4000f8e18ff */
[----:B------:R-:W-:Y:S02]  /*5220*/  SHF.L.U32 R0, R92, 0x1f, RZ ;  /* 0x0000001f5c007819 */ /* 0x000fe400000006ff */
[----:B------:R-:W-:Y:S02]  /*5230*/  LEA R5, R89, UR44, 0x4 ;  /* 0x0000002c59057c11 */ /* 0x000fe4000f8e20ff */
[----:B-1----:R-:W1:Y:S02]  /*5240*/  SYNCS.PHASECHK.TRANS64.TRYWAIT P0, [R3+URZ+0x90], R0 ;  /* 0x00009000030075a7 */ /* 0x002e6400080011ff */
[----:B-1----:R-:W-:Y:S05]  /*5250*/  @!P0 BRA `(.L_x_90) ;  /* 0x0000004c00808947 */ /* 0x002fea0003800000 */
.L_x_175:
[----:B------:R-:W2:Y:S01]  /*5260*/  LDS.128 R4, [R5+0x120] ;  /* 0x0001200005047984 */ /* 0x000ea20000000c00 */
[----:B------:R-:W-:Y:S01]  /*5270*/  UISETP.GE.AND UP0, UPT, UR42, 0x1, UPT ;  /* 0x000000012a00788c */ /* 0x000fe2000bf06270 */
[----:B------:R-:W-:Y:S01]  /*5280*/  @!PT LDS RZ, [RZ] ;  /* 0x00000000fffff984 */ /* 0x000fe20000000800 */
[----:B------:R-:W-:Y:S01]  /*5290*/  @!PT LDS RZ, [RZ] ;  /* 0x00000000fffff984 */ /* 0x000fe20000000800 */
[----:B------:R-:W-:Y:S01]  /*52a0*/  @!PT LDS RZ, [RZ] ;  /* 0x00000000fffff984 */ /* 0x000fe20000000800 */
[----:B------:R-:W-:Y:S01]  /*52b0*/  @!PT LDS RZ, [RZ] ;  /* 0x00000000fffff984 */ /* 0x000fe20000000800 */
[----:B------:R3:W-:Y:S06]  /*52c0*/  MEMBAR.ALL.CTA ;  /* 0x0000000000007992 */ /* 0x0007ec0000008000 */
[----:B---3--:R-:W3:Y:S01]  /*52d0*/  FENCE.VIEW.ASYNC.S ;  /* 0x00000000000073c6 */ /* 0x008ee20000000000 */
[----:B--2---:R-:W-:Y:S11]  /*52e0*/  LOP3.LUT P0, RZ, R6, 0x1, RZ, 0xc0, !PT ;  /* 0x0000000106ff7812 */ /* 0x004ff6000780c0ff */
[----:B------:R-:W-:Y:S02]  /*52f0*/  @!UPT UIADD3 URZ, UPT, UPT, URZ, URZ, URZ ;  /* 0x000000fffffff290 */ /* 0x000fe4000fffe0ff */
[----:B---3--:R-:W-:Y:S01]  /*5300*/  VOTEU.ANY UP1, P0 ;  /* 0x0000000000ff7886 */ /* 0x008fe20000020100 */
[----:B------:R-:W-:Y:S01]  /*5310*/  PLOP3.LUT P0, PT, PT, PT, UP1, 0x80, 0x8 ;  /* 0x000000000008781c */ /* 0x000fe20003f0f018 */
[----:B------:R-:W-:Y:S11]  /*5320*/  UP2UR UR45, UPR, URZ, 0x2 ;  /* 0x00000002ff2d7883 */ /* 0x000ff60008000000 */
[----:B------:R-:W-:Y:S01]  /*5330*/  @!UPT UIADD3 URZ, UPT, UPT, URZ, URZ, URZ ;  /* 0x000000fffffff290 */ /* 0x000fe2000fffe0ff */
[----:B-1----:R-:W-:Y:S02]  /*5340*/  @P0 SHF.R.U32.HI R0, RZ, 0x10, R5 ;  /* 0x00000010ff000819 */ /* 0x002fe40000011605 */
        /* <DEDUP_REMOVED lines=12> */
[----:B------:R-:W2:Y:S01]  /*5410*/  LDCU UR12, c[0x0][0xb20] ;  /* 0x00016400ff0c77ac */ /* 0x000ea20008000800 */
[----:B------:R-:W-:Y:S02]  /*5420*/  UIMAD.WIDE.U32 UR4, UR56, UR55, URZ ;  /* 0x00000037380472a5 */ /* 0x000fe4000f8e00ff */
[----:B------:R-:W-:Y:S02]  /*5430*/  UIMAD.WIDE.U32 UR6, UR57, UR52, URZ ;  /* 0x00000034390672a5 */ /* 0x000fe4000f8e00ff */
[----:B------:R-:W-:Y:S02]  /*5440*/  UISETP.NE.AND UP0, UPT, UR54, 0x1, UPT ;  /* 0x000000013600788c */ /* 0x000fe4000bf05270 */
[----:B------:R-:W-:Y:S02]  /*5450*/  UIMAD.WIDE.U32 UR8, UR37, UR55, URZ ;  /* 0x00000037250872a5 */ /* 0x000fe4000f8e00ff */
[----:B------:R-:W-:Y:S02]  /*5460*/  UIMAD.WIDE.U32 UR10, UR38, UR52, URZ ;  /* 0x00000034260a72a5 */ /* 0x000fe4000f8e00ff */
[----:B------:R-:W-:Y:S02]  /*5470*/  UISETP.NE.AND UP1, UPT, UR43, 0x1, UPT ;  /* 0x000000012b00788c */ /* 0x000fe4000bf25270 */
[----:B------:R-:W-:Y:S01]  /*5480*/  UISETP.NE.AND UP2, UPT, UR42, 0x1, UPT ;  /* 0x000000012a00788c */ /* 0x000fe2000bf45270 */
[----:B------:R-:W-:Y:S02]  /*5490*/  UMOV UR4, UR5 ;  /* 0x0000000500047c82 */ /* 0x000fe40008000000 */
[----:B--2---:R-:W-:Y:S03]  /*54a0*/  USHF.R.U32.HI UR5, URZ, UR12, UR4 ;  /* 0x0000000cff057299 */ /* 0x004fe60008011604 */
[----:B------:R-:W-:Y:S02]  /*54b0*/  UMOV UR4, UR7 ;  /* 0x0000000700047c82 */ /* 0x000fe40008000000 */
[----:B------:R-:W-:Y:S02]  /*54c0*/  USHF.R.U32.HI UR7, URZ, UR53, UR4 ;  /* 0x00000035ff077299 */ /* 0x000fe40008011604 */
[----:B------:R-:W-:Y:S02]  /*54d0*/  USEL UR4, UR56, UR5, !UP0 ;  /* 0x0000000538047287 */ /* 0x000fe4000c000000 */
[----:B------:R-:W-:Y:S01]  /*54e0*/  USEL UR7, UR57, UR7, !UP1 ;  /* 0x0000000739077287 */ /* 0x000fe2000c800000 */
[----:B------:R-:W-:Y:S01]  /*54f0*/  UMOV UR5, UR9 ;  /* 0x0000000900057c82 */ /* 0x000fe20008000000 */
[----:B------:R-:W-:Y:S02]  /*5500*/  UIMAD.WIDE.U32 UR8, UR4, UR40, URZ ;  /* 0x00000028040872a5 */ /* 0x000fe4000f8e00ff */
[----:B------:R-:W-:Y:S03]  /*5510*/  USHF.R.U32.HI UR6, URZ, UR12, UR5 ;  /* 0x0000000cff067299 */ /* 0x000fe60008011605 */
[----:B------:R-:W-:Y:S01]  /*5520*/  UMOV UR5, UR11 ;  /* 0x0000000b00057c82 */ /* 0x000fe20008000000 */
[----:B------:R-:W-:Y:S02]  /*5530*/  UIMAD.WIDE.U32 UR10, UR7, UR40, URZ ;  /* 0x00000028070a72a5 */ /* 0x000fe4000f8e00ff */
[----:B------:R-:W-:Y:S02]  /*5540*/  USHF.R.U32.HI UR12, URZ, UR53, UR5 ;  /* 0x00000035ff0c7299 */ /* 0x000fe40008011605 */
[----:B------:R-:W-:Y:S01]  /*5550*/  USEL UR6, UR37, UR6, !UP0 ;  /* 0x0000000625067287 */ /* 0x000fe2000c000000 */
[----:B------:R-:W-:Y:S02]  /*5560*/  UMOV UR5, UR9 ;  /* 0x0000000900057c82 */ /* 0x000fe40008000000 */
[----:B------:R-:W-:Y:S01]  /*5570*/  UMOV UR10, UR11 ;  /* 0x0000000b000a7c82 */ /* 0x000fe20008000000 */
[----:B------:R-:W-:Y:S02]  /*5580*/  @UP2 USHF.R.U32.HI UR4, URZ, UR41, UR5 ;  /* 0x00000029ff042299 */ /* 0x000fe40008011605 */
[----:B------:R-:W-:Y:S02]  /*5590*/  @UP2 USHF.R.U32.HI UR7, URZ, UR41, UR10 ;  /* 0x00000029ff072299 */ /* 0x000fe4000801160a */
[----:B------:R-:W-:Y:S02]  /*55a0*/  UIMAD UR4, UR42, UR4, URZ ;  /* 0x000000042a0472a4 */ /* 0x000fe4000f8e02ff */
[----:B------:R-:W-:Y:S02]  /*55b0*/  UIMAD.WIDE.U32 UR10, UR6, UR40, URZ ;  /* 0x00000028060a72a5 */ /* 0x000fe4000f8e00ff */
[----:B------:R-:W-:Y:S02]  /*55c0*/  USEL UR5, UR38, UR12, !UP1 ;  /* 0x0000000c26057287 */ /* 0x000fe4000c800000 */
[----:B------:R-:W-:Y:S02]  /*55d0*/  UIMAD UR8, UR42, UR7, URZ ;  /* 0x000000072a0872a4 */ /* 0x000fe4000f8e02ff */
[----:B------:R-:W-:Y:S03]  /*55e0*/  UISETP.GE.AND UP0, UPT, UR6, UR4, UPT ;  /* 0x000000040600728c */ /* 0x000fe6000bf06270 */
[----:B------:R-:W-:Y:S01]  /*55f0*/  UMOV UR4, UR11 ;  /* 0x0000000b00047c82 */ /* 0x000fe20008000000 */
[----:B------:R-:W-:Y:S02]  /*5600*/  UISETP.GE.OR UP0, UPT, UR5, UR8, UP0 ;  /* 0x000000080500728c */ /* 0x000fe40008706670 */
[----:B------:R-:W-:Y:S02]  /*5610*/  USHF.R.U32.HI UR4, URZ, UR41, UR4 ;  /* 0x00000029ff047299 */ /* 0x000fe40008011604 */
[----:B------:R-:W-:Y:S02]  /*5620*/  UIMAD.WIDE.U32 UR8, UR5, UR40, URZ ;  /* 0x00000028050872a5 */ /* 0x000fe4000f8e00ff */
[----:B------:R-:W-:Y:S02]  /*5630*/  USEL UR11, UR6, UR4, !UP2 ;  /* 0x00000004060b7287 */ /* 0x000fe4000d000000 */
[----:B------:R-:W-:Y:S02]  /*5640*/  UIADD3 UR8, UPT, UPT, -UR5, URZ, URZ ;  /* 0x000000ff05087290 */ /* 0x000fe4000fffe1ff */
[----:B------:R-:W-:Y:S01]  /*5650*/  UIADD3 UR10, UPT, UPT, -UR11, URZ, URZ ;  /* 0x000000ff0b0a7290 */ /* 0x000fe2000fffe1ff */
[----:B------:R-:W-:Y:S01]  /*5660*/  @!UP0 UMOV UR4, UR9 ;  /* 0x0000000900048c82 */ /* 0x000fe20008000000 */
[----:B------:R-:W-:Y:S02]  /*5670*/  UIADD3 UR9, UPT, UPT, -UR6, URZ, URZ ;  /* 0x000000ff06097290 */ /* 0x000fe4000fffe1ff */
[----:B------:R-:W-:Y:S02]  /*5680*/  @!UP0 USHF.R.U32.HI UR4, URZ, UR41, UR4 ;  /* 0x00000029ff048299 */ /* 0x000fe40008011604 */
[----:B------:R-:W-:Y:S02]  /*5690*/  UIMAD UR10, UR42, UR10, UR6 ;  /* 0x0000000a2a0a72a4 */ /* 0x000fe4000f8e0206 */
[----:B------:R-:W-:Y:S04]  /*56a0*/  @!UP0 USEL UR4, UR5, UR4, !UP2 ;  /* 0x0000000405048287 */ /* 0x000fe8000d000000 */
[----:B------:R-:W-:Y:S02]  /*56b0*/  @!UP0 UIMAD UR10, UR7, UR10, UR4 ;  /* 0x0000000a070a82a4 */ /* 0x000fe4000f8e0204 */
[----:B------:R-:W-:Y:S02]  /*56c0*/  @!UP0 UIADD3 UR11, UPT, UPT, UR11, -UR4, URZ ;  /* 0x800000040b0b8290 */ /* 0x000fe4000fffe0ff */
[----:B------:R-:W-:Y:S02]  /*56d0*/  UIMAD UR7, UR43, UR8, UR38 ;  /* 0x000000082b0772a4 */ /* 0x000fe4000f8e0226 */
[----:B------:R-:W-:Y:S02]  /*56e0*/  @!UP0 UIMAD UR6, UR11, UR42, UR5 ;  /* 0x0000002a0b0682a4 */ /* 0x000fe4000f8e0205 */
[----:B------:R-:W-:Y:S01]  /*56f0*/  UIMAD UR4, UR54, UR9, UR37 ;  /* 0x00000009360472a4 */ /* 0x000fe2000f8e0225 */
[----:B------:R-:W-:Y:S02]  /*5700*/  @!UP0 UMOV UR5, UR10 ;  /* 0x0000000a00058c82 */ /* 0x000fe40008000000 */
[----:B------:R-:W-:Y:S02]  /*5710*/  UIMAD UR38, UR5, UR43, UR7 ;  /* 0x0000002b052672a4 */ /* 0x000fe4000f8e0207 */
[----:B------:R-:W-:Y:S11]  /*5720*/  UIMAD UR37, UR6, UR54, UR4 ;  /* 0x00000036062572a4 */ /* 0x000ff6000f8e0204 */
[----:B------:R-:W-:Y:S01]  /*5730*/  @!UPT UIADD3 URZ, UPT, UPT, URZ, URZ, URZ ;  /* 0x000000fffffff290 */ /* 0x000fe2000fffe0ff */
.L_x_91:
[----:B------:R-:W-:Y:S01]  /*5740*/  UISETP.NE.AND UP0, UPT, UR39, 0x1, UPT ;  /* 0x000000012700788c */ /* 0x000fe2000bf05270 */
[----:B------:R-:W-:Y:S01]  /*5750*/  IADD3 R89, PT, PT, R89, 0x1, RZ ;  /* 0x0000000159597810 */ /* 0x000fe20007ffe0ff */
[----:B------:R-:W-:Y:S02]  /*5760*/  UIADD3 UR11, UPT, UPT, UR44, 0x200, URZ ;  /* 0x000002002c0b7890 */ /* 0x000fe4000fffe0ff */
[----:B------:R-:W-:Y:S02]  /*5770*/  USHF.L.U32 UR50, UR30, 0x6, URZ ;  /* 0x000000061e327899 */ /* 0x000fe400080006ff */
[----:B------:R-:W-:Y:S05]  /*5780*/  USHF.L.U32 UR49, UR31, 0x8, URZ ;  /* 0x000000081f317899 */ /* 0x000fea00080006ff */
[----:B------:R-:W2:Y:S01]  /*5790*/  @!UP0 LDCU.128 UR12, c[0x0][0xb10] ;  /* 0x00016200ff0c87ac */ /* 0x000ea20008000c00 */
[----:B------:R-:W3:Y:S01]  /*57a0*/  @!UP0 LDCU UR5, c[0x0][0xb0c] ;  /* 0x00016180ff0587ac */ /* 0x000ee20008000800 */
[----:B------:R-:W4:Y:S01]  /*57b0*/  @!UP0 LDCU UR10, c[0x0][0xb20] ;  /* 0x00016400ff0a87ac */ /* 0x000f220008000800 */
[----:B--2---:R-:W-:Y:S02]  /*57c0*/  UIMAD.WIDE.U32 UR8, UR38, UR12, URZ ;  /* 0x0000000c260872a5 */ /* 0x004fe4000f8e00ff */
[----:B------:R-:W-:Y:S02]  /*57d0*/  UIMAD.WIDE.U32 UR6, UR37, UR15, URZ ;  /* 0x0000000f250672a5 */ /* 0x000fe4000f8e00ff */
[----:B------:R-:W-:Y:S03]  /*57e0*/  @!UP0 UISETP.NE.AND UP1, UPT, UR14, 0x1, UPT ;  /* 0x000000010e00888c */ /* 0x000fe6000bf25270 */
[----:B------:R-:W-:Y:S01]  /*57f0*/  @!UP0 UMOV UR4, UR9 ;  /* 0x0000000900048c82 */ /* 0x000fe20008000000 */
[----:B---3--:R-:W-:Y:S02]  /*5800*/  @!UP0 UISETP.NE.AND UP2, UPT, UR5, 0x1, UPT ;  /* 0x000000010500888c */ /* 0x008fe4000bf45270 */
[----:B------:R-:W-:Y:S01]  /*5810*/  @!UP0 USHF.R.U32.HI UR4, URZ, UR13, UR4 ;  /* 0x0000000dff048299 */ /* 0x000fe20008011604 */
[----:B------:R-:W-:Y:S02]  /*5820*/  @!UP0 UMOV UR6, UR7 ;  /* 0x0000000700068c82 */ /* 0x000fe40008000000 */
[----:B----4-:R-:W-:Y:S02]  /*5830*/  @!UP0 USHF.R.U32.HI UR6, URZ, UR10, UR6 ;  /* 0x0000000aff068299 */ /* 0x010fe40008011606 */
[----:B------:R-:W-:Y:S02]  /*5840*/  @!UP0 USEL UR7, UR38, UR4, !UP2 ;  /* 0x0000000426078287 */ /* 0x000fe4000d000000 */
[----:B------:R-:W-:Y:S04]  /*5850*/  @!UP0 USEL UR6, UR37, UR6, !UP1 ;  /* 0x0000000625068287 */ /* 0x000fe8000c800000 */
[----:B------:R-:W-:Y:S02]  /*5860*/  @!UP0 UIADD3 UR4, UPT, UPT, -UR7, UR6, URZ ;  /* 0x0000000607048290 */ /* 0x000fe4000fffe1ff */
[----:B------:R-:W-:Y:S02]  /*5870*/  @!UP0 UIADD3 UR6, UPT, UPT, UR7, -UR6, URZ ;  /* 0x8000000607068290 */ /* 0x000fe4000fffe0ff */
[----:B------:R-:W-:Y:S02]  /*5880*/  @!UP0 UIMAD UR38, UR4, UR5, UR38 ;  /* 0x00000005042682a4 */ /* 0x000fe4000f8e0226 */
[----:B------:R-:W-:Y:S02]  /*5890*/  @!UP0 UIMAD UR37, UR6, UR14, UR37 ;  /* 0x0000000e062582a4 */ /* 0x000fe4000f8e0225 */
[----:B------:R-:W-:Y:S09]  /*58a0*/  ULOP3.LUT UP0, URZ, UR11, 0x1b0, URZ, 0xc0, !UPT ;  /* 0x000001b00bff7892 */ /* 0x000ff2000f80c0ff */
[----:B------:R-:W-:Y:S05]  /*58b0*/  BRA.U !UP0, `(.L_x_92) ;  /* 0x0000000108407547 */ /* 0x000fea000b800000 */
[----:B------:R-:W2:Y:S01]  /*58c0*/  LDCU.64 UR8, c[0x4][0x88] ;  /* 0x01001100ff0877ac */ /* 0x000ea20008000a00 */
[----:B------:R-:W-:Y:S01]  /*58d0*/  MOV R3, 0x0 ;  /* 0x0000000000037802 */ /* 0x000fe20000000f00 */
[----:B------:R-:W-:Y:S02]  /*58e0*/  HFMA2 R12, -RZ, RZ, 0, 5.9604644775390625e-08 ;  /* 0x00000001ff0c7431 */ /* 0x000fe400000001ff */
[----:B------:R-:W-:Y:S02]  /*58f0*/  IMAD.MOV.U32 R8, RZ, RZ, 0x70 ;  /* 0x00000070ff087424 */ /* 0x000fe400078e00ff */
[----:B------:R-:W-:Y:S01]  /*5900*/  IMAD.MOV.U32 R13, RZ, RZ, RZ ;  /* 0x000000ffff0d7224 */ /* 0x000fe200078e00ff */
[----:B------:R-:W3:Y:S01]  /*5910*/  LDCU.64 UR6, c[0x4][0x90] ;  /* 0x01001200ff0677ac */ /* 0x000ee20008000a00 */
[----:B------:R-:W4:Y:S01]  /*5920*/  LDC.64 R2, c[0x4][R3] ;  /* 0x0100000003027b82 */ /* 0x000f220000000a00 */
[----:B------:R-:W1:Y:S01]  /*5930*/  LDCU.64 UR4, c[0x4][0x8] ;  /* 0x01000100ff0477ac */ /* 0x000e620008000a00 */
[----:B--2---:R-:W-:Y:S01]  /*5940*/  MOV R5, UR9 ;  /* 0x0000000900057c02 */ /* 0x004fe20008000f00 */
[----:B------:R-:W-:Y:S01]  /*5950*/  IMAD.U32 R4, RZ, RZ, UR8 ;  /* 0x00000008ff047e24 */ /* 0x000fe2000f8e00ff */
[----:B---3--:R-:W-:Y:S01]  /*5960*/  MOV R7, UR7 ;  /* 0x0000000700077c02 */ /* 0x008fe20008000f00 */
[----:B------:R-:W-:Y:S01]  /*5970*/  IMAD.U32 R6, RZ, RZ, UR6 ;  /* 0x00000006ff067e24 */ /* 0x000fe2000f8e00ff */
[----:B-1----:R-:W-:Y:S01]  /*5980*/  MOV R11, UR5 ;  /* 0x00000005000b7c02 */ /* 0x002fe20008000f00 */
[----:B------:R-:W-:Y:S02]  /*5990*/  IMAD.U32 R10, RZ, RZ, UR4 ;  /* 0x00000004ff0a7e24 */ /* 0x000fe4000f8e00ff */
[----:B------:R-:W-:Y:S07]  /*59a0*/  LEPC R20, `(.L_x_92) ;  /* 0x000000001014794e */ /* 0x000fee0000000000 */
[----:B----45:R-:W-:Y:S05]  /*59b0*/  CALL.ABS.NOINC R2 ;  /* 0x0000000002007343 */ /* 0x030fea0003c00000 */
.L_x_92:
[----:B------:R-:W-:Y:S01]  /*59c0*/  LOP3.LUT P0, RZ, R96, 0x1b0, RZ, 0xc0, !PT ;  /* 0x000001b060ff7812 */ /* 0x000fe2000780c0ff */
[----:B------:R-:W-:Y:S11]  /*59d0*/  BSSY.RECONVERGENT B6, `(.L_x_93) ;  /* 0x0000013000067945 */ /* 0x000ff60003800200 */
[----:B------:R-:W-:Y:S01]  /*59e0*/  @!UPT UIADD3 URZ, UPT, UPT, URZ, URZ, URZ ;  /* 0x000000fffffff290 */ /* 0x000fe2000fffe0ff */
[----:B------:R-:W-:Y:S05]  /*59f0*/  @!P0 BRA `(.L_x_94) ;  /* 0x0000000000408947 */ /* 0x000fea0003800000 */
        /* <DEDUP_REMOVED lines=16> */
.L_x_94:
[----:B------:R-:W-:Y:S05]  /*5b00*/  BSYNC.RECONVERGENT B6 ;  /* 0x0000000000067941 */ /* 0x000fea0003800200 */
.L_x_93:
[----:B------:R-:W-:Y:S01]  /*5b10*/  R2UR UR4, R88 ;  /* 0x00000000580472ca */ /* 0x000fe200000e0000 */
[----:B------:R-:W-:Y:S01]  /*5b20*/  UISETP.NE.U32.AND UP0, UPT, UR60, URZ, UPT ;  /* 0x000000ff3c00728c */ /* 0x000fe2000bf05070 */
[----:B------:R-:W-:Y:S02]  /*5b30*/  ISETP.NE.U32.AND P4, PT, R82, RZ, PT ;  /* 0x000000ff5200720c */ /* 0x000fe40003f85070 */
[----:B------:R-:W-:Y:S01]  /*5b40*/  ISETP.NE.U32.AND P2, PT, RZ, UR46, PT ;  /* 0x0000002eff007c0c */ /* 0x000fe2000bf45070 */
[----:B------:R-:W-:Y:S01]  /*5b50*/  UISETP.NE.AND.EX UP1, UPT, UR61, URZ, UPT, UP0 ;  /* 0x000000ff3d00728c */ /* 0x000fe2000bf25300 */
[----:B------:R-:W-:Y:S01]  /*5b60*/  ISETP.NE.AND.EX P4, PT, R83, RZ, PT, P4 ;  /* 0x000000ff5300720c */ /* 0x000fe20003f85340 */
[----:B------:R-:W-:Y:S01]  /*5b70*/  UPLOP3.LUT UP0, UPT, UPT, UPT, UPT, 0x40, 0x4 ;  /* 0x000000000004789c */ /* 0x000fe20003f0e870 */
[----:B------:R-:W-:Y:S05]  /*5b80*/  ISETP.NE.AND.EX P2, PT, RZ, UR47, PT, P2 ;  /* 0x0000002fff007c0c */ /* 0x000fea000bf45320 */
[----:B------:R-:W-:Y:S06]  /*5b90*/  UISETP.NE.AND UP2, UPT, UR4, URZ, UPT ;  /* 0x000000ff0400728c */ /* 0x000fec000bf45270 */
[----:B------:R-:W-:Y:S05]  /*5ba0*/  PLOP3.LUT P1, PT, PT, PT, UP2, 0x80, 0x8 ;  /* 0x000000000008781c */ /* 0x000fea0003f2f028 */
[----:B------:R-:W-:Y:S06]  /*5bb0*/  @UP2 UPLOP3.LUT UP0, UPT, UPT, UPT, UP1, 0x80, 0x8 ;  /* 0x000000000008289c */ /* 0x000fec0003f0f010 */
[----:B------:R-:W-:Y:S01]  /*5bc0*/  PLOP3.LUT P0, PT, PT, PT, UP0, 0x80, 0x8 ;  /* 0x000000000008781c */ /* 0x000fe20003f0f008 */
[----:B------:R-:W-:Y:S01]  /*5bd0*/  @!UPT UIADD3 URZ, UPT, UPT, URZ, URZ, URZ ;  /* 0x000000fffffff290 */ /* 0x000fe2000fffe0ff */
[----:B------:R-:W-:Y:S11]  /*5be0*/  BRA.U !UP1, `(.L_x_95) ;  /* 0x00000001093c7547 */ /* 0x000ff6000b800000 */
[----:B------:R-:W-:Y:S01]  /*5bf0*/  UISETP.NE.U32.AND UP0, UPT, UR46, URZ, UPT ;  /* 0x000000ff2e00728c */ /* 0x000fe2000bf05070 */
[----:B-1----:R-:W-:Y:S01]  /*5c00*/  HFMA2 R0, -RZ, RZ, 0, 5.9604644775390625e-08 ;  /* 0x00000001ff007431 */ /* 0x002fe200000001ff */
[----:B------:R-:W1:Y:S01]  /*5c10*/  LDCU.64 UR8, c[0x0][0x358] ;  /* 0x00006b00ff0877ac */ /* 0x000e620008000a00 */
[----:B------:R-:W-:Y:S01]  /*5c20*/  IMAD.MOV.U32 R85, RZ, RZ, 0x1 ;  /* 0x00000001ff557424 */ /* 0x000fe200078e00ff */
[----:B------:R-:W-:Y:S06]  /*5c30*/  UISETP.NE.AND.EX UP0, UPT, UR47, URZ, UPT, UP0 ;  /* 0x000000ff2f00728c */ /* 0x000fec000bf05300 */
        /* <DEDUP_REMOVED lines=9> */
[----:B--23--:R-:W-:Y:S02]  /*5cd0*/  @!P3 IMAD.U32 R41, RZ, RZ, UR4 ;  /* 0x00000004ff29be24 */ /* 0x00cfe4000f8e00ff */
.L_x_95:
[----:B------:R-:W-:Y:S05]  /*5ce0*/  @!P4 BRA `(.L_x_96) ;  /* 0x000000000024c947 */ /* 0x000fea0003800000 */
[----:B------:R-:W-:Y:S01]  /*5cf0*/  ISETP.NE.U32.AND P3, PT, R80, RZ, PT ;  /* 0x000000ff5000720c */ /* 0x000fe20003f65070 */
[----:B------:R-:W2:Y:S03]  /*5d00*/  LDCU.64 UR4, c[0x0][0x358] ;  /* 0x00006b00ff0477ac */ /* 0x000ea60008000a00 */
[----:B------:R-:W-:Y:S11]  /*5d10*/  ISETP.NE.AND.EX P3, PT, R81, RZ, PT, P3 ;  /* 0x000000ff5100720c */ /* 0x000ff60003f65330 */
[----:B------:R-:W-:Y:S02]  /*5d20*/  @!UPT UIADD3 URZ, UPT, UPT, URZ, URZ, URZ ;  /* 0x000000fffffff290 */ /* 0x000fe4000fffe0ff */
[----:B------:R-:W3:Y:S01]  /*5d30*/  @P3 LDC.64 R2, c[0x0][0x8a8] ;  /* 0x00022a00ff023b82 */ /* 0x000ee20000000a00 */
[----:B-1----:R-:W-:Y:S04]  /*5d40*/  @P3 IMAD R0, R82, UR36, RZ ;  /* 0x0000002452003c24 */ /* 0x002fe8000f8e02ff */
[----:B---3--:R-:W-:Y:S05]  /*5d50*/  @P3 IMAD.WIDE R2, R0, 0x4, R2 ;  /* 0x0000000400023825 */ /* 0x008fea00078e0202 */
[----:B--2--5:R2:W5:Y:S02]  /*5d60*/  @P3 LDG.E R38, desc[UR4][R2.64] ;  /* 0x0000000402263981 */ /* 0x024564000c1e1900 */
[----:B--2---:R-:W3:Y:S02]  /*5d70*/  @!P3 LDC R38, c[0x0][0x8a0] ;  /* 0x00022800ff26bb82 */ /* 0x004ee40000000800 */
.L_x_96:
[----:B-----5:R-:W-:Y:S01]  /*5d80*/  FSETP.NEU.AND P4, PT, R41, RZ, PT ;  /* 0x000000ff2900720b */ /* 0x020fe20003f8d000 */
[----:B------:R-:W-:Y:S01]  /*5d90*/  BSSY B1, `(.L_x_97) ;  /* 0x0000042000017945 */ /* 0x000fe20003800000 */
[----:B------:R-:W-:Y:S01]  /*5da0*/  SEL R6, RZ, 0xffffffff, P2 ;  /* 0xffffffffff067807 */ /* 0x000fe20001000000 */
[----:B------:R-:W-:Y:S01]  /*5db0*/  IMAD.MOV.U32 R100, RZ, RZ, 0x1 ;  /* 0x00000001ff647424 */ /* 0x000fe200078e00ff */
[----:B------:R-:W-:Y:S02]  /*5dc0*/  LOP3.LUT P3, RZ, R85, 0xff, RZ, 0xc0, !PT ;  /* 0x000000ff55ff7812 */ /* 0x000fe4000786c0ff */
[----:B------:R-:W-:Y:S02]  /*5dd0*/  CS2R R78, SRZ ;  /* 0x00000000004e7805 */ /* 0x000fe4000001ff00 */
[----:B------:R-:W-:Y:S02]  /*5de0*/  @P1 SEL R3, RZ, 0xffffffff, P4 ;  /* 0xffffffffff031807 */ /* 0x000fe40002000000 */
[----:B------:R-:W-:Y:S02]  /*5df0*/  CS2R R76, SRZ ;  /* 0x00000000004c7805 */ /* 0x000fe4000001ff00 */
[----:B------:R-:W-:Y:S02]  /*5e00*/  LEA R2, R93, UR44, 0x3 ;  /* 0x0000002c5d027c11 */ /* 0x000fe4000f8e18ff */
[----:B------:R-:W-:Y:S02]  /*5e10*/  CS2R R74, SRZ ;  /* 0x00000000004a7805 */ /* 0x000fe4000001ff00 */
[----:B------:R-:W-:Y:S02]  /*5e20*/  @P0 SEL R3, R6, R3, !P3 ;  /* 0x0000000306030207 */ /* 0x000fe40005800000 */
[----:B------:R-:W-:Y:S02]  /*5e30*/  CS2R R72, SRZ ;  /* 0x0000000000487805 */ /* 0x000fe4000001ff00 */
[----:B------:R-:W-:Y:S02]  /*5e40*/  LEA R71, R36, UR44, 0x3 ;  /* 0x0000002c24477c11 */ /* 0x000fe4000f8e18ff */
[----:B------:R-:W-:Y:S02]  /*5e50*/  @P1 LOP3.LUT R3, R3, 0x1, RZ, 0xc0, !PT ;  /* 0x0000000103031812 */ /* 0x000fe400078ec0ff */
[----:B------:R-:W-:Y:S02]  /*5e60*/  SHF.L.U32 R4, R94, 0x1f, RZ ;  /* 0x0000001f5e047819 */ /* 0x000fe400000006ff */
[----:B------:R-:W-:Y:S02]  /*5e70*/  ISETP.NE.U32.OR P6, PT, R3, 0x1, !P1 ;  /* 0x000000010300780c */ /* 0x000fe40004fc5470 */
[----:B------:R-:W-:Y:S02]  /*5e80*/  PLOP3.LUT P2, PT, PT, PT, UP1, 0x80, 0x8 ;  /* 0x000000000008781c */ /* 0x000fe40003f4f018 */
[----:B------:R-:W-:Y:S02]  /*5e90*/  LEA.HI R39, R36, R36, RZ, 0x1 ;  /* 0x0000002424277211 */ /* 0x000fe400078f08ff */
[----:B------:R-:W-:Y:S02]  /*5ea0*/  SEL R3, RZ, 0xffffffff, P4 ;  /* 0xffffffffff037807 */ /* 0x000fe40002000000 */
[----:B------:R-:W-:Y:S01]  /*5eb0*/  P2R R102, PR, RZ, 0x40 ;  /* 0x00000040ff667803 */ /* 0x000fe20000000000 */
[C---:B-1----:R-:W-:Y:S01]  /*5ec0*/  IMAD.SHL.U32 R0, R39.reuse, 0x80, RZ ;  /* 0x0000008027007824 */ /* 0x042fe200078e00ff */
[----:B------:R-:W-:Y:S03]  /*5ed0*/  LOP3.LUT R39, R39, 0xffe, RZ, 0xc0, !PT ;  /* 0x00000ffe27277812 */ /* 0x000fe600078ec0ff */
[----:B------:R-:W-:Y:S02]  /*5ee0*/  @P6 SHF.L.U32 R5, R91, 0x1f, RZ ;  /* 0x0000001f5b056819 */ /* 0x000fe400000006ff */
[----:B------:R-:W-:Y:S01]  /*5ef0*/  @P2 SEL R3, R6, R3, !P3 ;  /* 0x0000000306032207 */ /* 0x000fe20005800000 */
[----:B------:R-:W-:Y:S01]  /*5f00*/  IMAD.IADD R39, R36, 0x1, -R39 ;  /* 0x0000000124277824 */ /* 0x000fe200078e0a27 */
[----:B------:R-:W1:Y:S01]  /*5f10*/  @P6 SYNCS.PHASECHK.TRANS64.TRYWAIT P1, [R2+URZ+0x40], R5 ;  /* 0x00004005020065a7 */ /* 0x000e6200080211ff */
[----:B------:R-:W-:Y:S02]  /*5f20*/  LOP3.LUT R0, R0, 0xffffff00, RZ, 0xc0, !PT ;  /* 0xffffff0000007812 */ /* 0x000fe400078ec0ff */
[----:B------:R-:W-:Y:S03]  /*5f30*/  LOP3.LUT R3, R3, 0x1, RZ, 0xc0, !PT ;  /* 0x0000000103037812 */ /* 0x000fe600078ec0ff */
[----:B------:R-:W-:Y:S01]  /*5f40*/  IMAD.IADD R0, R37, 0x1, R0 ;  /* 0x0000000125007824 */ /* 0x000fe200078e0200 */
[----:B------:R-:W-:Y:S03]  /*5f50*/  ISETP.NE.U32.AND P5, PT, R3, 0x1, PT ;  /* 0x000000010300780c */ /* 0x000fe60003fa5070 */
[----:B------:R-:W-:Y:S01]  /*5f60*/  IMAD R39, R39, 0x100000, R0 ;  /* 0x0010000027277824 */ /* 0x000fe200078e0200 */
[----:B------:R-:W-:Y:S01]  /*5f70*/  P2R R101, PR, RZ, 0x20 ;  /* 0x00000020ff657803 */ /* 0x000fe20000000000 */
[----:B------:R2:W4:Y:S01]  /*5f80*/  SYNCS.PHASECHK.TRANS64.TRYWAIT P0, [R71+URZ+0xb0], R4 ;  /* 0x0000b004470075a7 */ /* 0x00052200080011ff */
[----:B-1----:R-:W-:Y:S01]  /*5f90*/  @P6 SEL R100, RZ, 0x1, !P1 ;  /* 0x00000001ff646807 */ /* 0x002fe20004800000 */
[----:B--2---:R-:W-:Y:S06]  /*5fa0*/  @!P6 BRA `(.L_x_98) ;  /* 0x000000000080e947 */ /* 0x004fec0003800000 */
[----:B------:R-:W-:Y:S01]  /*5fb0*/  @P5 IMAD R6, R93, 0x1000, R84 ;  /* 0x000010005d065824 */ /* 0x000fe200078e0254 */
[----:B------:R-:W1:Y:S01]  /*5fc0*/  S2R R0, SR_CgaCtaId ;  /* 0x0000000000007919 */ /* 0x000e620000008800 */
[----:B------:R-:W-:Y:S01]  /*5fd0*/  ISETP.NE.AND P1, PT, R100, RZ, PT ;  /* 0x000000ff6400720c */ /* 0x000fe20003f25270 */
[----:B------:R-:W-:Y:S01]  /*5fe0*/  BSSY B0, `(.L_x_99) ;  /* 0x000000b000007945 */ /* 0x000fe20003800000 */
[----:B------:R-:W-:Y:S01]  /*5ff0*/  @P5 VIADD R5, R6, UR44 ;  /* 0x0000002c06055c36 */ /* 0x000fe20008000000 */
[----:B------:R-:W-:Y:S02]  /*6000*/  CS2R R74, SRZ ;  /* 0x00000000004a7805 */ /* 0x000fe4000001ff00 */
[----:B------:R-:W-:Y:S02]  /*6010*/  CS2R R72, SRZ ;  /* 0x0000000000487805 */ /* 0x000fe4000001ff00 */
[----:B------:R-:W-:Y:S01]  /*6020*/  CS2R R78, SRZ ;  /* 0x00000000004e7805 */ /* 0x000fe2000001ff00 */
[----:B------:R-:W-:Y:S01]  /*6030*/  @P5 IMAD R5, R95, -0x10, R5 ;  /* 0xfffffff05f055824 */ /* 0x000fe200078e0205 */
[----:B------:R-:W-:Y:S04]  /*6040*/  CS2R R76, SRZ ;  /* 0x00000000004c7805 */ /* 0x000fe8000001ff00 */
[----:B------:R-:W-:Y:S05]  /*6050*/  @P1 BRA `(.L_x_100) ;  /* 0x00000000000c1947 */ /* 0x000fea0003800000 */
[----:B------:R-:W-:Y:S04]  /*6060*/  SHF.L.U32 R3, R91, 0x1f, RZ ;  /* 0x0000001f5b037819 */ /* 0x000fe800000006ff */
[----:B------:R-:W2:Y:S02]  /*6070*/  SYNCS.PHASECHK.TRANS64.TRYWAIT P1, [R2+URZ+0x40], R3 ;  /* 0x00004003020075a7 */ /* 0x000ea400080211ff */
[----:B--2---:R-:W-:Y:S05]  /*6080*/  @!P1 BRA `(.L_x_101) ;  /* 0x0000004000089947 */ /* 0x004fea0003800000 */
.L_x_100:
[----:B------:R-:W-:Y:S05]  /*6090*/  BSYNC B0 ;  /* 0x0000000000007941 */ /* 0x000fea0003800000 */
.L_x_99:
[----:B------:R-:W-:Y:S01]  /*60a0*/  ISETP.NE.AND P1, PT, R101, RZ, PT ;  /* 0x000000ff6500720c */ /* 0x000fe20003f25270 */
[----:B--2---:R-:W-:Y:S02]  /*60b0*/  VIADD R3, R2, 0x60 ;  /* 0x0000006002037836 */ /* 0x004fe40000000000 */
[----:B------:R-:W-:Y:S03]  /*60c0*/  VIADD R93, R93, 0x1 ;  /* 0x000000015d5d7836 */ /* 0x000fe60000000000 */
[----:B-1----:R-:W-:Y:S07]  /*60d0*/  PRMT R0, R0, 0x654, R3 ;  /* 0x0000065400007816 */ /* 0x002fee0000000003 */
[----:B------:R1:W2:Y:S04]  /*60e0*/  @P1 LDS.128 R72, [R6+UR44+0x200] ;  /* 0x0002002c06481984 */ /* 0x0002a80008000c00 */
[----:B------:R1:W1:Y:S01]  /*60f0*/  @P1 LDS.128 R76, [R5+0x210] ;  /* 0x00021000054c1984 */ /* 0x0002620000000c00 */
[C---:B------:R-:W-:Y:S01]  /*6100*/  ISETP.NE.AND P1, PT, R93.reuse, 0x4, PT ;  /* 0x000000045d00780c */ /* 0x040fe20003f25270 */
[----:B------:R-:W-:Y:S01]  /*6110*/  @!PT LDS RZ, [RZ] ;  /* 0x00000000fffff984 */ /* 0x000fe20000000800 */
[----:B------:R-:W-:Y:S01]  /*6120*/  @!PT LDS RZ, [RZ] ;  /* 0x00000000fffff984 */ /* 0x000fe20000000800 */
[----:B------:R-:W-:Y:S01]  /*6130*/  @!PT LDS RZ, [RZ] ;  /* 0x00000000fffff984 */ /* 0x000fe20000000800 */
[----:B------:R-:W-:Y:S01]  /*6140*/  @!PT LDS RZ, [RZ] ;  /* 0x00000000fffff984 */ /* 0x000fe20000000800 */
[----:B------:R5:W-:Y:S06]  /*6150*/  MEMBAR.ALL.CTA ;  /* 0x0000000000007992 */ /* 0x000bec0000008000 */
[----:B-----5:R-:W5:Y:S01]  /*6160*/  FENCE.VIEW.ASYNC.S ;  /* 0x00000000000073c6 */ /* 0x020f620000000000 */
[----:B------:R-:W-:Y:S01]  /*6170*/  SEL R93, R93, RZ, P1 ;  /* 0x000000ff5d5d7207 */ /* 0x000fe20000800000 */
[----:B-----5:R5:W-:Y:S02]  /*6180*/  SYNCS.ARRIVE.TRANS64.RED.A1T0 RZ, [R0+URZ], RZ ;  /* 0x000000ff00ff79a7 */ /* 0x020be400081004ff */
[----:B-----5:R-:W-:Y:S04]  /*6190*/  SEL R0, RZ, 0x1, P1 ;  /* 0x00000001ff007807 */ /* 0x020fe80000800000 */
[----:B--2---:R-:W-:Y:S02]  /*61a0*/  LOP3.LUT R91, R91, R0, RZ, 0x3c, !PT ;  /* 0x000000005b5b7212 */ /* 0x004fe400078e3cff */
.L_x_98:
[----:B------:R-:W-:Y:S05]  /*61b0*/  BSYNC B1 ;  /* 0x0000000000017941 */ /* 0x000fea0003800000 */
.L_x_97:
[----:B------:R-:W-:Y:S04]  /*61c0*/  SHF.R.U32.HI R3, RZ, 0x15, R39 ;  /* 0x00000015ff037819 */ /* 0x000fe80000011627 */
[----:B------:R-:W-:Y:S01]  /*61d0*/  LOP3.LUT P1, RZ, R3, 0x3, R86, 0x48, !PT ;  /* 0x0000000303ff7812 */ /* 0x000fe20007824856 */
[----:B------:R-:W-:Y:S01]  /*61e0*/  @!UPT UIADD3 URZ, UPT, UPT, URZ, URZ, URZ ;  /* 0x000000fffffff290 */ /* 0x000fe2000fffe0ff */
[----:B----4-:R-:W-:Y:S11]  /*61f0*/  @P0 BRA `(.L_x_102) ;  /* 0x0000000000080947 */ /* 0x010ff60003800000 */
[----:B------:R-:W2:Y:S02]  /*6200*/  SYNCS.PHASECHK.TRANS64.TRYWAIT P0, [R71+URZ+0xb0], R4 ;  /* 0x0000b004470075a7 */ /* 0x000ea400080011ff */
[----:B--2---:R-:W-:Y:S05]  /*6210*/  @!P0 BRA `(.L_x_103) ;  /* 0x0000003c00b88947 */ /* 0x004fea0003800000 */
.L_x_102:
[----:B------:R-:W-:Y:S05]  /*6220*/  @!P1 BRA `(.L_x_104) ;  /* 0x0000000000409947 */ /* 0x000fea0003800000 */
[----:B------:R-:W1:Y:S01]  /*6230*/  LDCU.64 UR8, c[0x4][0x78] ;  /* 0x01000f00ff0877ac */ /* 0x000e620008000a00 */
[----:B------:R-:W-:Y:S01]  /*6240*/  MOV R3, 0x0 ;  /* 0x0000000000037802 */ /* 0x000fe20000000f00 */
[----:B------:R-:W-:Y:S02]  /*6250*/  HFMA2 R12, -RZ, RZ, 0, 5.9604644775390625e-08 ;  /* 0x00000001ff0c7431 */ /* 0x000fe400000001ff */
[----:B------:R-:W-:Y:S02]  /*6260*/  IMAD.MOV.U32 R8, RZ, RZ, 0x192 ;  /* 0x00000192ff087424 */ /* 0x000fe400078e00ff */
[----:B------:R-:W-:Y:S01]  /*6270*/  IMAD.MOV.U32 R13, RZ, RZ, RZ ;  /* 0x000000ffff0d7224 */ /* 0x000fe200078e00ff */
[----:B------:R-:W4:Y:S01]  /*6280*/  LDCU.64 UR6, c[0x4][0x80] ;  /* 0x01001000ff0677ac */ /* 0x000f220008000a00 */
[----:B------:R-:W3:Y:S01]  /*6290*/  LDC.64 R2, c[0x4][R3] ;  /* 0x0100000003027b82 */ /* 0x000ee20000000a00 */
[----:B------:R-:W5:Y:S01]  /*62a0*/  LDCU.64 UR4, c[0x4][0x18] ;  /* 0x01000300ff0477ac */ /* 0x000f620008000a00 */
[----:B-1----:R-:W-:Y:S01]  /*62b0*/  MOV R5, UR9 ;  /* 0x0000000900057c02 */ /* 0x002fe20008000f00 */
[----:B--2---:R-:W-:Y:S01]  /*62c0*/  IMAD.U32 R4, RZ, RZ, UR8 ;  /* 0x00000008ff047e24 */ /* 0x004fe2000f8e00ff */
[----:B----4-:R-:W-:Y:S01]  /*62d0*/  MOV R7, UR7 ;  /* 0x0000000700077c02 */ /* 0x010fe20008000f00 */
[----:B------:R-:W-:Y:S01]  /*62e0*/  IMAD.U32 R6, RZ, RZ, UR6 ;  /* 0x00000006ff067e24 */ /* 0x000fe2000f8e00ff */
[----:B-----5:R-:W-:Y:S01]  /*62f0*/  MOV R11, UR5 ;  /* 0x00000005000b7c02 */ /* 0x020fe20008000f00 */
[----:B------:R-:W-:Y:S02]  /*6300*/  IMAD.U32 R10, RZ, RZ, UR4 ;  /* 0x00000004ff0a7e24 */ /* 0x000fe4000f8e00ff */
[----:B------:R-:W-:Y:S07]  /*6310*/  LEPC R20, `(.L_x_104) ;  /* 0x000000001014794e */ /* 0x000fee0000000000 */
[----:B---3--:R-:W-:Y:S05]  /*6320*/  CALL.ABS.NOINC R2 ;  /* 0x0000000002007343 */ /* 0x008fea0003c00000 */
.L_x_104:
[-C--:B------:R-:W-:Y:S01]  /*6330*/  F2FP.F16.E5M2.UNPACK_B R42, R72.reuse ;  /* 0x00000048ff2a723e */ /* 0x080fe200020004ff */
[----:B------:R-:W-:Y:S05]  /*6340*/  WARPSYNC.ALL ;  /* 0x0000000000007948 */ /* 0x000fea0003800000 */
[----:B------:R-:W-:Y:S01]  /*6350*/  R2UR UR4, R39 ;  /* 0x00000000270472ca */ /* 0x000fe200000e0000 */
[--C-:B------:R-:W-:Y:S01]  /*6360*/  HADD2.F32 R40, -RZ, R42.reuse.H0_H0 ;  /* 0x2000002aff287230 */ /* 0x100fe20000004100 */
[----:B------:R-:W-:Y:S01]  /*6370*/  F2FP.F16.E5M2.UNPACK_B R43, R72.H1 ;  /* 0x00000048ff2b723e */ /* 0x000fe200030004ff */
[----:B------:R-:W-:Y:S01]  /*6380*/  HADD2.F32 R42, -RZ, R42.H1_H1 ;  /* 0x3000002aff2a7230 */ /* 0x000fe20000004100 */
[-C--:B------:R-:W-:Y:S01]  /*6390*/  F2FP.F16.E5M2.UNPACK_B R45, R73.reuse ;  /* 0x00000049ff2d723e */ /* 0x080fe200020004ff */
[----:B------:R-:W-:Y:S01]  /*63a0*/  BSSY.RECONVERGENT B0, `(.L_x_105) ;  /* 0x0000099000007945 */ /* 0x000fe20003800200 */
[----:B------:R-:W-:Y:S01]  /*63b0*/  F2FP.F16.E5M2.UNPACK_B R47, R73.H1 ;  /* 0x00000049ff2f723e */ /* 0x000fe200030004ff */
[--C-:B------:R-:W-:Y:S01]  /*63c0*/  HADD2.F32 R44, -RZ, R43.reuse.H0_H0 ;  /* 0x2000002bff2c7230 */ /* 0x100fe20000004100 */
[-C--:B------:R-:W-:Y:S01]  /*63d0*/  F2FP.F16.E5M2.UNPACK_B R49, R74.reuse ;  /* 0x0000004aff31723e */ /* 0x080fe200020004ff */
[----:B------:R-:W-:Y:S01]  /*63e0*/  HADD2.F32 R46, -RZ, R43.H1_H1 ;  /* 0x3000002bff2e7230 */ /* 0x000fe20000004100 */
[----:B------:R-:W-:Y:S01]  /*63f0*/  F2FP.F16.E5M2.UNPACK_B R51, R74.H1 ;  /* 0x0000004aff33723e */ /* 0x000fe200030004ff */
[--C-:B------:R-:W-:Y:S01]  /*6400*/  HADD2.F32 R43, -RZ, R45.reuse.H0_H0 ;  /* 0x2000002dff2b7230 */ /* 0x100fe20000004100 */
[-C--:B------:R-:W-:Y:S01]  /*6410*/  F2FP.F16.E5M2.UNPACK_B R53, R75.reuse ;  /* 0x0000004bff35723e */ /* 0x080fe200020004ff */
[----:B-12---:R-:W-:Y:S01]  /*6420*/  LDTM.16dp32bit_t0_t15.x32 R4, tmem[UR4] ;  /* 0x00000004000479ee */ /* 0x006fe20008a80000 */
[----:B------:R-:W3:Y:S01]  /*6430*/  LDTM.16dp32bit_t16_t31.x32 R4, tmem[UR4+0x20] ;  /* 0x00002004000479ee */ /* 0x000ee20008aa0000 */
[----:B------:R-:W-:Y:S01]  /*6440*/  IADD3 R112, PT, PT, R84, UR44, RZ ;  /* 0x0000002c54707c10 */ /* 0x000fe2000fffe0ff */
[----:B------:R-:W-:Y:S01]  /*6450*/  HADD2.F32 R48, -RZ, R45.H1_H1 ;  /* 0x3000002dff307230 */ /* 0x000fe20000004100 */
[----:B------:R-:W-:Y:S01]  /*6460*/  SHF.L.U32 R103, R90, 0x4, RZ ;  /* 0x000000045a677819 */ /* 0x000fe200000006ff */
[----:B------:R-:W-:Y:S01]  /*6470*/  HADD2.F32 R52, -RZ, R49.H1_H1 ;  /* 0x30000031ff347230 */ /* 0x000fe20000004100 */
[----:B------:R-:W-:Y:S01]  /*6480*/  F2FP.F16.E5M2.UNPACK_B R55, R75.H1 ;  /* 0x0000004bff37723e */ /* 0x000fe200030004ff */
[----:B------:R-:W-:Y:S01]  /*6490*/  HADD2.F32 R56, -RZ, R53.H1_H1 ;  /* 0x30000035ff387230 */ /* 0x000fe20000004100 */
[-C--:B------:R-:W-:Y:S01]  /*64a0*/  F2FP.F16.E5M2.UNPACK_B R57, R76.reuse ;  /* 0x0000004cff39723e */ /* 0x080fe200020004ff */
[--C-:B------:R-:W-:Y:S01]  /*64b0*/  HADD2.F32 R45, -RZ, R47.reuse.H0_H0 ;  /* 0x2000002fff2d7230 */ /* 0x100fe20000004100 */
[----:B------:R-:W-:Y:S01]  /*64c0*/  F2FP.F16.E5M2.UNPACK_B R59, R76.H1 ;  /* 0x0000004cff3b723e */ /* 0x000fe200030004ff */
[----:B------:R-:W-:Y:S01]  /*64d0*/  HADD2.F32 R50, -RZ, R47.H1_H1 ;  /* 0x3000002fff327230 */ /* 0x000fe20000004100 */
[-C--:B------:R-:W-:Y:S01]  /*64e0*/  F2FP.F16.E5M2.UNPACK_B R61, R77.reuse ;  /* 0x0000004dff3d723e */ /* 0x080fe200020004ff */
[----:B------:R-:W-:Y:S01]  /*64f0*/  HADD2.F32 R47, -RZ, R49.H0_H0 ;  /* 0x20000031ff2f7230 */ /* 0x000fe20000004100 */
[----:B------:R-:W-:Y:S01]  /*6500*/  F2FP.F16.E5M2.UNPACK_B R63, R77.H1 ;  /* 0x0000004dff3f723e */ /* 0x000fe200030004ff */
[----:B------:R-:W-:Y:S01]  /*6510*/  HADD2.F32 R60, -RZ, R57.H1_H1 ;  /* 0x30000039ff3c7230 */ /* 0x000fe20000004100 */
[-C--:B------:R-:W-:Y:S01]  /*6520*/  F2FP.F16.E5M2.UNPACK_B R65, R78.reuse ;  /* 0x0000004eff41723e */ /* 0x080fe200020004ff */
[----:B------:R-:W-:Y:S01]  /*6530*/  HADD2.F32 R64, -RZ, R61.H1_H1 ;  /* 0x3000003dff407230 */ /* 0x000fe20000004100 */
[----:B------:R-:W-:Y:S01]  /*6540*/  F2FP.F16.E5M2.UNPACK_B R67, R78.H1 ;  /* 0x0000004eff43723e */ /* 0x000fe200030004ff */
[----:B------:R-:W-:Y:S01]  /*6550*/  HADD2.F32 R49, -RZ, R51.H0_H0 ;  /* 0x20000033ff317230 */ /* 0x000fe20000004100 */
[----:B------:R-:W-:Y:S01]  /*6560*/  ISETP.NE.AND P0, PT, R97, RZ, PT ;  /* 0x000000ff6100720c */ /* 0x000fe20003f05270 */
[----:B------:R-:W-:Y:S01]  /*6570*/  HADD2.F32 R68, -RZ, R65.H1_H1 ;  /* 0x30000041ff447230 */ /* 0x000fe20000004100 */
[----:B------:R-:W-:Y:S01]  /*6580*/  ISETP.NE.AND P6, PT, R102, RZ, PT ;  /* 0x000000ff6600720c */ /* 0x000fe20003fc5270 */
[----:B------:R-:W-:Y:S02]  /*6590*/  HADD2.F32 R54, -RZ, R51.H1_H1 ;  /* 0x30000033ff367230 */ /* 0x000fe40000004100 */
[C---:B---3--:R-:W-:Y:S01]  /*65a0*/  FMUL R0, R38.reuse, R4 ;  /* 0x0000000426007220 */ /* 0x048fe20000400000 */
[C---:B------:R-:W-:Y:S01]  /*65b0*/  FMUL R2, R38.reuse, R5 ;  /* 0x0000000526027220 */ /* 0x040fe20000400000 */
[C---:B------:R-:W-:Y:S01]  /*65c0*/  FMUL R4, R38.reuse, R8 ;  /* 0x0000000826047220 */ /* 0x040fe20000400000 */
[C---:B------:R-:W-:Y:S01]  /*65d0*/  FMUL R5, R38.reuse, R9 ;  /* 0x0000000926057220 */ /* 0x040fe20000400000 */
[C---:B------:R-:W-:Y:S01]  /*65e0*/  FFMA R0, R41.reuse, R40, R0 ;  /* 0x0000002829007223 */ /* 0x040fe20000000000 */
[C---:B------:R-:W-:Y:S01]  /*65f0*/  FFMA R2, R41.reuse, R42, R2 ;  /* 0x0000002a29027223 */ /* 0x040fe20000000002 */
[C---:B------:R-:W-:Y:S01]  /*6600*/  FMUL R8, R38.reuse, R12 ;  /* 0x0000000c26087220 */ /* 0x040fe20000400000 */
[C---:B------:R-:W-:Y:S01]  /*6610*/  FMUL R9, R38.reuse, R13 ;  /* 0x0000000d26097220 */ /* 0x040fe20000400000 */
[----:B------:R-:W-:Y:S02]  /*6620*/  HADD2.F32 R51, -RZ, R53.H0_H0 ;  /* 0x20000035ff337230 */ /* 0x000fe40000004100 */
[C---:B------:R-:W-:Y:S01]  /*6630*/  FMUL R12, R38.reuse, R16 ;  /* 0x00000010260c7220 */ /* 0x040fe20000400000 */
        /* <DEDUP_REMOVED lines=13> */
[C---:B------:R-:W-:Y:S01]  /*6710*/  FFMA R3, R41.reuse, R44, R3 ;  /* 0x0000002c29037223 */ /* 0x040fe20000000003 */
[----:B------:R-:W-:Y:S01]  /*6720*/  F2FP.F16.E5M2.UNPACK_B R40, R79 ;  /* 0x0000004fff28723e */ /* 0x000fe200020004ff */
[C---:B------:R-:W-:Y:S01]  /*6730*/  FFMA R7, R41.reuse, R46, R7 ;  /* 0x0000002e29077223 */ /* 0x040fe20000000007 */
[C---:B------:R-:W-:Y:S01]  /*6740*/  FFMA R4, R41.reuse, R43, R4 ;  /* 0x0000002b29047223 */ /* 0x040fe20000000004 */
[----:B------:R-:W-:Y:S01]  /*6750*/  F2FP.F16.E5M2.UNPACK_B R42, R79.H1 ;  /* 0x0000004fff2a723e */ /* 0x000fe200030004ff */
[C---:B------:R-:W-:Y:S01]  /*6760*/  FFMA R5, R41.reuse, R48, R5 ;  /* 0x0000003029057223 */ /* 0x040fe20000000005 */
[----:B------:R-:W-:Y:S01]  /*6770*/  FFMA R6, R41, R45, R6 ;  /* 0x0000002d29067223 */ /* 0x000fe20000000006 */
[----:B------:R-:W-:Y:S01]  /*6780*/  F2FP.SATFINITE.E5M2.F32.PACK_AB_MERGE_C R99, R7, R3, RZ ;  /* 0x000000030763723e */ /* 0x000fe200048060ff */
[C---:B------:R-:W-:Y:S01]  /*6790*/  FFMA R11, R41.reuse, R50, R11 ;  /* 0x00000032290b7223 */ /* 0x040fe2000000000b */
[C---:B------:R-:W-:Y:S01]  /*67a0*/  FFMA R8, R41.reuse, R47, R8 ;  /* 0x0000002f29087223 */ /* 0x040fe20000000008 */
[----:B------:R-:W-:Y:S01]  /*67b0*/  FMUL R10, R38, R14 ;  /* 0x0000000e260a7220 */ /* 0x000fe20000400000 */
[----:B------:R-:W-:Y:S01]  /*67c0*/  F2FP.SATFINITE.E5M2.F32.PACK_AB_MERGE_C R104, R2, R0, R99 ;  /* 0x000000000268723e */ /* 0x000fe20004806063 */
[----:B------:R-:W-:Y:S01]  /*67d0*/  FFMA R9, R41, R52, R9 ;  /* 0x0000003429097223 */ /* 0x000fe20000000009 */
[----:B------:R-:W-:Y:S01]  /*67e0*/  F2FP.SATFINITE.E5M2.F32.PACK_AB_MERGE_C R105, R11, R6, RZ ;  /* 0x000000060b69723e */ /* 0x000fe200048060ff */
[----:B------:R-:W-:Y:S01]  /*67f0*/  FFMA R10, R41, R49, R10 ;  /* 0x00000031290a7223 */ /* 0x000fe2000000000a */
[----:B------:R-:W-:Y:S01]  /*6800*/  IADD3 R99, PT, PT, R112, R103, RZ ;  /* 0x0000006770637210 */ /* 0x000fe20007ffe0ff */
[C---:B------:R-:W-:Y:S01]  /*6810*/  FMUL R15, R38.reuse, R15 ;  /* 0x0000000f260f7220 */ /* 0x040fe20000400000 */
[--C-:B------:R-:W-:Y:S01]  /*6820*/  HADD2.F32 R53, -RZ, R55.reuse.H0_H0 ;  /* 0x20000037ff357230 */ /* 0x100fe20000004100 */
[----:B------:R-:W-:Y:S01]  /*6830*/  F2FP.SATFINITE.E5M2.F32.PACK_AB_MERGE_C R105, R5, R4, R105 ;  /* 0x000000040569723e */ /* 0x000fe20004806069 */
[----:B------:R-:W-:Y:S02]  /*6840*/  HADD2.F32 R58, -RZ, R55.H1_H1 ;  /* 0x30000037ff3a7230 */ /* 0x000fe40000004100 */
[C---:B------:R-:W-:Y:S01]  /*6850*/  FFMA R15, R41.reuse, R54, R15 ;  /* 0x00000036290f7223 */ /* 0x040fe2000000000f */
[C---:B------:R-:W-:Y:S01]  /*6860*/  FFMA R12, R41.reuse, R51, R12 ;  /* 0x00000033290c7223 */ /* 0x040fe2000000000c */
[C---:B------:R-:W-:Y:S01]  /*6870*/  FFMA R13, R41.reuse, R56, R13 ;  /* 0x00000038290d7223 */ /* 0x040fe2000000000d */
[----:B------:R-:W-:Y:S02]  /*6880*/  HADD2.F32 R55, -RZ, R57.H0_H0 ;  /* 0x20000039ff377230 */ /* 0x000fe40000004100 */
[C---:B------:R-:W-:Y:S01]  /*6890*/  FMUL R14, R38.reuse, R18 ;  /* 0x00000012260e7220 */ /* 0x040fe20000400000 */
[C---:B------:R-:W-:Y:S01]  /*68a0*/  FMUL R19, R38.reuse, R19 ;  /* 0x0000001326137220 */ /* 0x040fe20000400000 */
[--C-:B------:R-:W-:Y:S02]  /*68b0*/  HADD2.F32 R57, -RZ, R59.reuse.H0_H0 ;  /* 0x2000003bff397230 */ /* 0x100fe40000004100 */
[C---:B------:R-:W-:Y:S01]  /*68c0*/  FMUL R18, R38.reuse, R22 ;  /* 0x0000001626127220 */ /* 0x040fe20000400000 */
[C---:B------:R-:W-:Y:S01]  /*68d0*/  FFMA R14, R41.reuse, R53, R14 ;  /* 0x00000035290e7223 */ /* 0x040fe2000000000e */
[----:B------:R-:W-:Y:S02]  /*68e0*/  HADD2.F32 R62, -RZ, R59.H1_H1 ;  /* 0x3000003bff3e7230 */ /* 0x000fe40000004100 */
[C---:B------:R-:W-:Y:S01]  /*68f0*/  FFMA R19, R41.reuse, R58, R19 ;  /* 0x0000003a29137223 */ /* 0x040fe20000000013 */
[----:B------:R-:W-:Y:S02]  /*6900*/  HADD2.F32 R59, -RZ, R61.H0_H0 ;  /* 0x2000003dff3b7230 */ /* 0x000fe40000004100 */
[C---:B------:R-:W-:Y:S01]  /*6910*/  FMUL R23, R38.reuse, R23 ;  /* 0x0000001726177220 */ /* 0x040fe20000400000 */
[C---:B------:R-:W-:Y:S01]  /*6920*/  FFMA R16, R41.reuse, R55, R16 ;  /* 0x0000003729107223 */ /* 0x040fe20000000010 */
[C---:B------:R-:W-:Y:S01]  /*6930*/  FFMA R17, R41.reuse, R60, R17 ;  /* 0x0000003c29117223 */ /* 0x040fe20000000011 */
[--C-:B------:R-:W-:Y:S02]  /*6940*/  HADD2.F32 R61, -RZ, R63.reuse.H0_H0 ;  /* 0x2000003fff3d7230 */ /* 0x100fe40000004100 */
[C---:B------:R-:W-:Y:S01]  /*6950*/  FFMA R18, R41.reuse, R57, R18 ;  /* 0x0000003929127223 */ /* 0x040fe20000000012 */
[----:B------:R-:W-:Y:S02]  /*6960*/  HADD2.F32 R66, -RZ, R63.H1_H1 ;  /* 0x3000003fff427230 */ /* 0x000fe40000004100 */
[C---:B------:R-:W-:Y:S01]  /*6970*/  FMUL R22, R38.reuse, R26 ;  /* 0x0000001a26167220 */ /* 0x040fe20000400000 */
[----:B------:R-:W-:Y:S02]  /*6980*/  HADD2.F32 R63, -RZ, R65.H0_H0 ;  /* 0x20000041ff3f7230 */ /* 0x000fe40000004100 */
[C---:B------:R-:W-:Y:S01]  /*6990*/  FFMA R23, R41.reuse, R62, R23 ;  /* 0x0000003e29177223 */ /* 0x040fe20000000017 */
[C---:B------:R-:W-:Y:S01]  /*69a0*/  FMUL R27, R38.reuse, R27 ;  /* 0x0000001b261b7220 */ /* 0x040fe20000400000 */
[C---:B------:R-:W-:Y:S01]  /*69b0*/  FFMA R20, R41.reuse, R59, R20 ;  /* 0x0000003b29147223 */ /* 0x040fe20000000014 */
[C---:B------:R-:W-:Y:S01]  /*69c0*/  FFMA R21, R41.reuse, R64, R21 ;  /* 0x0000004029157223 */ /* 0x040fe20000000015 */
[--C-:B------:R-:W-:Y:S02]  /*69d0*/  HADD2.F32 R65, -RZ, R67.reuse.H0_H0 ;  /* 0x20000043ff417230 */ /* 0x100fe40000004100 */
[C---:B------:R-:W-:Y:S01]  /*69e0*/  FFMA R22, R41.reuse, R61, R22 ;  /* 0x0000003d29167223 */ /* 0x040fe20000000016 */
[----:B------:R-:W-:Y:S02]  /*69f0*/  HADD2.F32 R70, -RZ, R67.H1_H1 ;  /* 0x30000043ff467230 */ /* 0x000fe40000004100 */
[C---:B------:R-:W-:Y:S01]  /*6a00*/  FMUL R26, R38.reuse, R30 ;  /* 0x0000001e261a7220 */ /* 0x040fe20000400000 */
[--C-:B------:R-:W-:Y:S02]  /*6a10*/  HADD2.F32 R67, -RZ, R40.reuse.H0_H0 ;  /* 0x20000028ff437230 */ /* 0x100fe40000004100 */
[C---:B------:R-:W-:Y:S01]  /*6a20*/  FFMA R27, R41.reuse, R66, R27 ;  /* 0x00000042291b7223 */ /* 0x040fe2000000001b */
[C---:B------:R-:W-:Y:S01]  /*6a30*/  FMUL R31, R38.reuse, R31 ;  /* 0x0000001f261f7220 */ /* 0x040fe20000400000 */
[C---:B------:R-:W-:Y:S01]  /*6a40*/  FFMA R24, R41.reuse, R63, R24 ;  /* 0x0000003f29187223 */ /* 0x040fe20000000018 */
[----:B------:R-:W-:Y:S02]  /*6a50*/  HADD2.F32 R40, -RZ, R40.H1_H1 ;  /* 0x30000028ff287230 */ /* 0x000fe40000004100 */
[C---:B------:R-:W-:Y:S01]  /*6a60*/  FFMA R25, R41.reuse, R68, R25 ;  /* 0x0000004429197223 */ /* 0x040fe20000000019 */
[--C-:B------:R-:W-:Y:S02]  /*6a70*/  HADD2.F32 R69, -RZ, R42.reuse.H0_H0 ;  /* 0x2000002aff457230 */ /* 0x100fe40000004100 */
[C---:B------:R-:W-:Y:S01]  /*6a80*/  FFMA R26, R41.reuse, R65, R26 ;  /* 0x00000041291a7223 */ /* 0x040fe2000000001a */
[----:B------:R-:W-:Y:S02]  /*6a90*/  HADD2.F32 R42, -RZ, R42.H1_H1 ;  /* 0x3000002aff2a7230 */ /* 0x000fe40000004100 */
[C---:B------:R-:W-:Y:S01]  /*6aa0*/  FMUL R30, R38.reuse, R34 ;  /* 0x00000022261e7220 */ /* 0x040fe20000400000 */
[----:B------:R-:W-:Y:S01]  /*6ab0*/  FFMA R31, R41, R70, R31 ;  /* 0x00000046291f7223 */ /* 0x000fe2000000001f */
[----:B------:R-:W-:Y:S01]  /*6ac0*/  FMUL R35, R38, R35 ;  /* 0x0000002326237220 */ /* 0x000fe20000400000 */
[----:B------:R-:W-:Y:S01]  /*6ad0*/  F2FP.SATFINITE.E5M2.F32.PACK_AB_MERGE_C R106, R15, R10, RZ ;  /* 0x0000000a0f6a723e */ /* 0x000fe200048060ff */
[----:B------:R-:W-:Y:S01]  /*6ae0*/  FFMA R28, R41, R67, R28 ;  /* 0x00000043291c7223 */ /* 0x000fe2000000001c */
[----:B------:R-:W-:Y:S01]  /*6af0*/  F2FP.SATFINITE.E5M2.F32.PACK_AB_MERGE_C R107, R19, R14, RZ ;  /* 0x0000000e136b723e */ /* 0x000fe200048060ff */
[C---:B------:R-:W-:Y:S01]  /*6b00*/  FFMA R29, R41.reuse, R40, R29 ;  /* 0x00000028291d7223 */ /* 0x040fe2000000001d */
[C---:B------:R-:W-:Y:S01]  /*6b10*/  FFMA R30, R41.reuse, R69, R30 ;  /* 0x00000045291e7223 */ /* 0x040fe2000000001e */
[----:B------:R-:W-:Y:S01]  /*6b20*/  FFMA R35, R41, R42, R35 ;  /* 0x0000002a29237223 */ /* 0x000fe20000000023 */
[----:B------:R-:W-:Y:S02]  /*6b30*/  F2FP.SATFINITE.E5M2.F32.PACK_AB_MERGE_C R106, R9, R8, R106 ;  /* 0x00000008096a723e */ /* 0x000fe4000480606a */
[----:B------:R-:W-:Y:S02]  /*6b40*/  F2FP.SATFINITE.E5M2.F32.PACK_AB_MERGE_C R107, R13, R12, R107 ;  /* 0x0000000c0d6b723e */ /* 0x000fe4000480606b */
[----:B------:R-:W-:Y:S02]  /*6b50*/  F2FP.SATFINITE.E5M2.F32.PACK_AB_MERGE_C R108, R23, R18, RZ ;  /* 0x00000012176c723e */ /* 0x000fe400048060ff */
[----:B------:R-:W-:Y:S01]  /*6b60*/  F2FP.SATFINITE.E5M2.F32.PACK_AB_MERGE_C R109, R27, R22, RZ ;  /* 0x000000161b6d723e */ /* 0x000fe200048060ff */
[----:B------:R1:W-:Y:S01]  /*6b70*/  STS.128 [R84+UR44+0x4200], R104 ;  /* 0x0042006854007988 */ /* 0x0003e20008000c2c */
[----:B------:R-:W-:Y:S02]  /*6b80*/  F2FP.SATFINITE.E5M2.F32.PACK_AB_MERGE_C R113, R31, R26, RZ ;  /* 0x0000001a1f71723e */ /* 0x000fe400048060ff */
[----:B------:R-:W-:Y:S02]  /*6b90*/  F2FP.SATFINITE.E5M2.F32.PACK_AB_MERGE_C R114, R35, R30, RZ ;  /* 0x0000001e2372723e */ /* 0x000fe400048060ff */
[----:B------:R-:W-:Y:S02]  /*6ba0*/  F2FP.SATFINITE.E5M2.F32.PACK_AB_MERGE_C R108, R17, R16, R108 ;  /* 0x00000010116c723e */ /* 0x000fe4000480606c */
[----:B------:R-:W-:Y:S02]  /*6bb0*/  F2FP.SATFINITE.E5M2.F32.PACK_AB_MERGE_C R109, R21, R20, R109 ;  /* 0x00000014156d723e */ /* 0x000fe4000480606d */
[----:B------:R-:W-:Y:S02]  /*6bc0*/  F2FP.SATFINITE.E5M2.F32.PACK_AB_MERGE_C R110, R25, R24, R113 ;  /* 0x00000018196e723e */ /* 0x000fe40004806071 */
[----:B------:R-:W-:Y:S02]  /*6bd0*/  F2FP.SATFINITE.E5M2.F32.PACK_AB_MERGE_C R111, R29, R28, R114 ;  /* 0x0000001c1d6f723e */ /* 0x000fe40004806072 */
[----:B------:R-:W-:Y:S02]  /*6be0*/  LEA R112, R93, UR44, 0x3 ;  /* 0x0000002c5d707c11 */ /* 0x000fe4000f8e18ff */
[----:B------:R-:W-:Y:S01]  /*6bf0*/  @P6 SHF.L.U32 R113, R91, 0x1f, RZ ;  /* 0x0000001f5b716819 */ /* 0x000fe200000006ff */
[----:B------:R1:W-:Y:S01]  /*6c00*/  STS.128 [R99+0x4210], R108 ;  /* 0x0042106c63007388 */ /* 0x0003e20000000c00 */
[----:B------:R-:W-:Y:S01]  /*6c10*/  @!PT LDS RZ, [RZ] ;  /* 0x00000000fffff984 */ /* 0x000fe20000000800 */
[----:B------:R-:W-:Y:S01]  /*6c20*/  @!PT LDS RZ, [RZ] ;  /* 0x00000000fffff984 */ /* 0x000fe20000000800 */
[----:B------:R-:W-:Y:S01]  /*6c30*/  @!PT LDS RZ, [RZ] ;  /* 0x00000000fffff984 */ /* 0x000fe20000000800 */
[----:B------:R-:W-:Y:S01]  /*6c40*/  @!PT LDS RZ, [RZ] ;  /* 0x00000000fffff984 */ /* 0x000fe20000000800 */
[----:B------:R2:W-:Y:S07]  /*6c50*/  MEMBAR.ALL.CTA ;  /* 0x0000000000007992 */ /* 0x0005ee0000008000 */
[----:B--2---:R-:W2:Y:S02]  /*6c60*/  FENCE.VIEW.ASYNC.S ;  /* 0x00000000000073c6 */ /* 0x004ea40000000000 */
[----:B--2---:R-:W-:Y:S06]  /*6c70*/  BAR.SYNC.DEFER_BLOCKING 0x1, 0x80 ;  /* 0x0042000000007b1d */ /* 0x004fec0000010000 */
[----:B------:R-:W-:Y:S05]  /*6c80*/  @P0 BRA `(.L_x_106) ;  /* 0x0000000000280947 */ /* 0x000fea0003800000 */
[----:B------:R-:W-:Y:S01]  /*6c90*/  UIADD3 UR4, UPT, UPT, UR44, 0x4200, URZ ;  /* 0x000042002c047890 */ /* 0x000fe2000fffe0ff */
[----:B------:R-:W-:Y:S05]  /*6ca0*/  UMOV UR51, UR36 ;  /* 0x0000002400337c82 */ /* 0x000fea0008000000 */
[----:B------:R-:W-:Y:S01]  /*6cb0*/  MOV R96, UR4 ;  /* 0x0000000400607c02 */ /* 0x000fe20008000f00 */
[----:B------:R-:W-:Y:S03]  /*6cc0*/  UIADD3 UR4, UP0, UPT, UR62, 0x680, URZ ;  /* 0x000006803e047890 */ /* 0x000fe6000ff1e0ff */
[----:B------:R-:W-:Y:S01]  /*6cd0*/  R2UR UR48, R96 ;  /* 0x00000000603072ca */ /* 0x000fe200000e0000 */
[----:B------:R-:W-:Y:S11]  /*6ce0*/  UIADD3.X UR5, UPT, UPT, URZ, UR63, URZ, UP0, !UPT ;  /* 0x0000003fff057290 */ /* 0x000ff600087fe4ff */
[----:B------:R-:W-:Y:S01]  /*6cf0*/  @!UPT UIADD3 URZ, UPT, UPT, URZ, URZ, URZ ;  /* 0x000000fffffff290 */ /* 0x000fe2000fffe0ff */
[----:B------:R2:W-:Y:S01]  /*6d00*/  UTMASTG.3D [UR48], [UR4] ;  /* 0x00000030040073b5 */ /* 0x0005e20008010000 */
[----:B------:R0:W-:Y:S01]  /*6d10*/  UTMACMDFLUSH ;  /* 0x00000000000079b7 */ /* 0x0001e20000000000 */
[----:B--2---:R-:W-:Y:S04]  /*6d20*/  DEPBAR.LE SB0, 0x1 ;  /* 0x000080400000791a */ /* 0x004fe80000000000 */
.L_x_106:
[----:B------:R-:W-:Y:S05]  /*6d30*/  BSYNC.RECONVERGENT B0 ;  /* 0x0000000000007941 */ /* 0x000fea0003800200 */
.L_x_105:
[----:B------:R-:W-:Y:S06]  /*6d40*/  BAR.SYNC.DEFER_BLOCKING 0x1, 0x80 ;  /* 0x0042000000007b1d */ /* 0x000fec0000010000 */
[----:B------:R-:W2:Y:S01]  /*6d50*/  @P6 SYNCS.PHASECHK.TRANS64.TRYWAIT P0, [R112+URZ+0x40], R113 ;  /* 0x00004071700065a7 */ /* 0x000ea200080011ff */
[----:B------:R-:W-:Y:S01]  /*6d60*/  BSSY B1, `(.L_x_107) ;  /* 0x0000020000017945 */ /* 0x000fe20003800000 */
[----:B--2---:R-:W-:Y:S03]  /*6d70*/  @P6 SEL R100, RZ, 0x1, !P0 ;  /* 0x00000001ff646807 */ /* 0x004fe60004000000 */
[----:B------:R-:W-:Y:S05]  /*6d80*/  @!P6 BRA `(.L_x_108) ;  /* 0x000000000074e947 */ /* 0x000fea0003800000 */
[----:B------:R-:W-:Y:S01]  /*6d90*/  ISETP.NE.AND P1, PT, R101, RZ, PT ;  /* 0x000000ff6500720c */ /* 0x000fe20003f25270 */
[----:B------:R-:W2:Y:S01]  /*6da0*/  S2R R0, SR_CgaCtaId ;  /* 0x0000000000007919 */ /* 0x000ea20000008800 */
[----:B------:R-:W-:Y:S01]  /*6db0*/  ISETP.NE.AND P0, PT, R100, RZ, PT ;  /* 0x000000ff6400720c */ /* 0x000fe20003f05270 */
[----:B------:R-:W-:Y:S10]  /*6dc0*/  BSSY B0, `(.L_x_109) ;  /* 0x0000008000007945 */ /* 0x000ff40003800000 */
[----:B------:R-:W-:Y:S05]  /*6dd0*/  @P1 IMAD R2, R93, 0x1000, R84 ;  /* 0x000010005d021824 */ /* 0x000fea00078e0254 */
[----:B------:R-:W-:Y:S05]  /*6de0*/  @P1 IADD3 R4, PT, PT, R2, UR44, RZ ;  /* 0x0000002c02041c10 */ /* 0x000fea000fffe0ff */
[----:B------:R-:W-:Y:S01]  /*6df0*/  @P1 IMAD.IADD R4, R4, 0x1, R103 ;  /* 0x0000000104041824 */ /* 0x000fe200078e0267 */
[----:B------:R-:W-:Y:S06]  /*6e00*/  @P0 BRA `(.L_x_110) ;  /* 0x00000000000c0947 */ /* 0x000fec0003800000 */
[----:B------:R-:W-:Y:S04]  /*6e10*/  SHF.L.U32 R3, R91, 0x1f, RZ ;  /* 0x0000001f5b037819 */ /* 0x000fe800000006ff */
[----:B------:R-:W3:Y:S02]  /*6e20*/  SYNCS.PHASECHK.TRANS64.TRYWAIT P0, [R112+URZ+0x40], R3 ;  /* 0x00004003700075a7 */ /* 0x000ee400080011ff */
[----:B---3--:R-:W-:Y:S05]  /*6e30*/  @!P0 BRA `(.L_x_111) ;  /* 0x0000003000c48947 */ /* 0x008fea0003800000 */
.L_x_110:
[----:B------:R-:W-:Y:S05]  /*6e40*/  BSYNC B0 ;  /* 0x0000000000007941 */ /* 0x000fea0003800000 */
.L_x_109:
[----:B------:R-:W-:Y:S01]  /*6e50*/  ISETP.NE.AND P0, PT, R101, RZ, PT ;  /* 0x000000ff6500720c */ /* 0x000fe20003f05270 */
[----:B---3--:R-:W-:Y:S02]  /*6e60*/  VIADD R3, R112, 0x60 ;  /* 0x0000006070037836 */ /* 0x008fe40000000000 */
[----:B------:R-:W-:Y:S03]  /*6e70*/  VIADD R93, R93, 0x1 ;  /* 0x000000015d5d7836 */ /* 0x000fe60000000000 */
[----:B--2---:R-:W-:Y:S07]  /*6e80*/  PRMT R0, R0, 0x654, R3 ;  /* 0x0000065400007816 */ /* 0x004fee0000000003 */
[----:B------:R2:W3:Y:S04]  /*6e90*/  @P0 LDS.128 R72, [R2+UR44+0x200] ;  /* 0x0002002c02480984 */ /* 0x0004e80008000c00 */
[----:B------:R2:W4:Y:S01]  /*6ea0*/  @P0 LDS.128 R76, [R4+0x210] ;  /* 0x00021000044c0984 */ /* 0x0005220000000c00 */
        /* <DEDUP_REMOVED lines=10> */
[----:B--23--:R-:W-:Y:S02]  /*6f50*/  LOP3.LUT R91, R91, R0, RZ, 0x3c, !PT ;  /* 0x000000005b5b7212 */ /* 0x00cfe400078e3cff */
.L_x_108:
[----:B------:R-:W-:Y:S05]  /*6f60*/  BSYNC B1 ;  /* 0x0000000000017941 */ /* 0x000fea0003800000 */
.L_x_107:
[----:B------:R-:W-:Y:S05]  /*6f70*/  VIADD R3, R39, 0x40 ;  /* 0x0000004027037836 */ /* 0x000fea0000000000 */
[----:B------:R-:W-:Y:S04]  /*6f80*/  SHF.R.U32.HI R3, RZ, 0x15, R3 ;  /* 0x00000015ff037819 */ /* 0x000fe80000011603 */
[----:B------:R-:W-:Y:S11]  /*6f90*/  LOP3.LUT P0, RZ, R3, 0x3, R86, 0x48, !PT ;  /* 0x0000000303ff7812 */ /* 0x000ff60007804856 */
[----:B------:R-:W-:Y:S02]  /*6fa0*/  @!UPT UIADD3 URZ, UPT, UPT, URZ, URZ, URZ ;  /* 0x000000fffffff290 */ /* 0x000fe4000fffe0ff */
[----:B------:R-:W-:Y:S05]  /*6fb0*/  @!P0 BRA `(.L_x_112) ;  /* 0x0000000000408947 */ /* 0x000fea0003800000 */
[----:B------:R-:W2:Y:S01]  /*6fc0*/  LDCU.64 UR8, c[0x4][0x78] ;  /* 0x01000f00ff0877ac */ /* 0x000ea20008000a00 */
[----:B------:R-:W-:Y:S01]  /*6fd0*/  MOV R3, 0x0 ;  /* 0x0000000000037802 */ /* 0x000fe20000000f00 */
[----:B------:R-:W-:Y:S02]  /*6fe0*/  HFMA2 R12, -RZ, RZ, 0, 5.9604644775390625e-08 ;  /* 0x00000001ff0c7431 */ /* 0x000fe400000001ff */
[----:B------:R-:W-:Y:S02]  /*6ff0*/  IMAD.MOV.U32 R8, RZ, RZ, 0x192 ;  /* 0x00000192ff087424 */ /* 0x000fe400078e00ff */
[----:B------:R-:W-:Y:S01]  /*7000*/  IMAD.MOV.U32 R13, RZ, RZ, RZ ;  /* 0x000000ffff0d7224 */ /* 0x000fe200078e00ff */
[----:B------:R-:W3:Y:S01]  /*7010*/  LDCU.64 UR6, c[0x4][0x80] ;  /* 0x01001000ff0677ac */ /* 0x000ee20008000a00 */
[----:B------:R-:W1:Y:S01]  /*7020*/  LDC.64 R2, c[0x4][R3] ;  /* 0x0100000003027b82 */ /* 0x000e620000000a00 */
[----:B------:R-:W5:Y:S01]  /*7030*/  LDCU.64 UR4, c[0x4][0x18] ;  /* 0x01000300ff0477ac */ /* 0x000f620008000a00 */
[----:B--2---:R-:W-:Y:S01]  /*7040*/  MOV R5, UR9 ;  /* 0x0000000900057c02 */ /* 0x004fe20008000f00 */
[----:B------:R-:W-:Y:S01]  /*7050*/  IMAD.U32 R4, RZ, RZ, UR8 ;  /* 0x00000008ff047e24 */ /* 0x000fe2000f8e00ff */
[----:B---3--:R-:W-:Y:S01]  /*7060*/  MOV R7, UR7 ;  /* 0x0000000700077c02 */ /* 0x008fe20008000f00 */
[----:B------:R-:W-:Y:S01]  /*7070*/  IMAD.U32 R6, RZ, RZ, UR6 ;  /* 0x00000006ff067e24 */ /* 0x000fe2000f8e00ff */
[----:B-----5:R-:W-:Y:S01]  /*7080*/  MOV R11, UR5 ;  /* 0x00000005000b7c02 */ /* 0x020fe20008000f00 */
[----:B------:R-:W-:Y:S02]  /*7090*/  IMAD.U32 R10, RZ, RZ, UR4 ;  /* 0x00000004ff0a7e24 */ /* 0x000fe4000f8e00ff */
[----:B------:R-:W-:Y:S07]  /*70a0*/  LEPC R20, `(.L_x_112) ;  /* 0x000000001014794e */ /* 0x000fee0000000000 */
[----:B-1--4-:R-:W-:Y:S05]  /*70b0*/  CALL.ABS.NOINC R2 ;  /* 0x0000000002007343 */ /* 0x012fea0003c00000 */
.L_x_112:
        /* <DEDUP_REMOVED lines=14> */
[----:B------:R-:W-:Y:S01]  /*71a0*/  F2FP.F16.E5M2.UNPACK_B R54, R75 ;  /* 0x0000004bff36723e */ /* 0x000fe200020004ff */
[----:B------:R-:W-:Y:S01]  /*71b0*/  LDTM.16dp32bit_t0_t15.x32 R4, tmem[UR4+0x40] ;  /* 0x00004004000479ee */ /* 0x000fe20008a80000 */
[----:B------:R-:W2:Y:S01]  /*71c0*/  LDTM.16dp32bit_t16_t31.x32 R4, tmem[UR4+0x60] ;  /* 0x00006004000479ee */ /* 0x000ea20008aa0000 */
[----:B------:R-:W-:Y:S01]  /*71d0*/  HADD2.F32 R46, -RZ, R46.H1_H1 ;  /* 0x3000002eff2e7230 */ /* 0x000fe20000004100 */
[----:B----4-:R-:W-:Y:S01]  /*71e0*/  F2FP.F16.E5M2.UNPACK_B R58, R76 ;  /* 0x0000004cff3a723e */ /* 0x010fe200020004ff */
[--C-:B------:R-:W-:Y:S01]  /*71f0*/  HADD2.F32 R49, -RZ, R50.reuse.H0_H0 ;  /* 0x20000032ff317230 */ /* 0x100fe20000004100 */
[----:B------:R-:W-:Y:S01]  /*7200*/  F2FP.F16.E5M2.UNPACK_B R62, R77 ;  /* 0x0000004dff3e723e */ /* 0x000fe200020004ff */
[----:B------:R-:W-:Y:S01]  /*7210*/  HADD2.F32 R50, -RZ, R50.H1_H1 ;  /* 0x30000032ff327230 */ /* 0x000fe20000004100 */
[----:B------:R-:W-:Y:S01]  /*7220*/  F2FP.F16.E5M2.UNPACK_B R66, R78 ;  /* 0x0000004eff42723e */ /* 0x000fe200020004ff */
[--C-:B------:R-:W-:Y:S01]  /*7230*/  HADD2.F32 R53, -RZ, R54.reuse.H0_H0 ;  /* 0x20000036ff357230 */ /* 0x100fe20000004100 */
[----:B------:R-:W-:Y:S01]  /*7240*/  F2FP.F16.E5M2.UNPACK_B R70, R79 ;  /* 0x0000004fff46723e */ /* 0x000fe200020004ff */
[----:B------:R-:W-:Y:S01]  /*7250*/  HADD2.F32 R54, -RZ, R54.H1_H1 ;  /* 0x30000036ff367230 */ /* 0x000fe20000004100 */
[----:B------:R-:W-:Y:S01]  /*7260*/  F2FP.F16.E5M2.UNPACK_B R56, R75.H1 ;  /* 0x0000004bff38723e */ /* 0x000fe200030004ff */
[--C-:B------:R-:W-:Y:S01]  /*7270*/  HADD2.F32 R57, -RZ, R58.reuse.H0_H0 ;  /* 0x2000003aff397230 */ /* 0x100fe20000004100 */
[----:B------:R-:W-:Y:S01]  /*7280*/  F2FP.F16.E5M2.UNPACK_B R60, R76.H1 ;  /* 0x0000004cff3c723e */ /* 0x000fe200030004ff */
[----:B------:R-:W-:Y:S01]  /*7290*/  HADD2.F32 R58, -RZ, R58.H1_H1 ;  /* 0x3000003aff3a7230 */ /* 0x000fe20000004100 */
[----:B------:R-:W-:Y:S01]  /*72a0*/  F2FP.F16.E5M2.UNPACK_B R64, R77.H1 ;  /* 0x0000004dff40723e */ /* 0x000fe200030004ff */
[--C-:B------:R-:W-:Y:S01]  /*72b0*/  HADD2.F32 R61, -RZ, R62.reuse.H0_H0 ;  /* 0x2000003eff3d7230 */ /* 0x100fe20000004100 */
[----:B------:R-:W-:Y:S01]  /*72c0*/  F2FP.F16.E5M2.UNPACK_B R68, R78.H1 ;  /* 0x0000004eff44723e */ /* 0x000fe200030004ff */
[----:B------:R-:W-:Y:S01]  /*72d0*/  HADD2.F32 R62, -RZ, R62.H1_H1 ;  /* 0x3000003eff3e7230 */ /* 0x000fe20000004100 */
[----:B------:R-:W-:Y:S01]  /*72e0*/  ISETP.NE.AND P0, PT, R97, RZ, PT ;  /* 0x000000ff6100720c */ /* 0x000fe20003f05270 */
[--C-:B------:R-:W-:Y:S01]  /*72f0*/  HADD2.F32 R65, -RZ, R66.reuse.H0_H0 ;  /* 0x20000042ff417230 */ /* 0x100fe20000004100 */
[----:B------:R-:W-:Y:S01]  /*7300*/  ISETP.NE.AND P6, PT, R102, RZ, PT ;  /* 0x000000ff6600720c */ /* 0x000fe20003fc5270 */
[----:B------:R-:W-:Y:S02]  /*7310*/  HADD2.F32 R66, -RZ, R66.H1_H1 ;  /* 0x30000042ff427230 */ /* 0x000fe40000004100 */
[--C-:B------:R-:W-:Y:S02]  /*7320*/  HADD2.F32 R69, -RZ, R70.reuse.H0_H0 ;  /* 0x20000046ff457230 */ /* 0x100fe40000004100 */
[C---:B--2---:R-:W-:Y:S01]  /*7330*/  FMUL R0, R38.reuse, R4 ;  /* 0x0000000426007220 */ /* 0x044fe20000400000 */
[C---:B------:R-:W-:Y:S01]  /*7340*/  FMUL R2, R38.reuse, R5 ;  /* 0x0000000526027220 */ /* 0x040fe20000400000 */
[C---:B------:R-:W-:Y:S01]  /*7350*/  FMUL R4, R38.reuse, R8 ;  /* 0x0000000826047220 */ /* 0x040fe20000400000 */
[C---:B------:R-:W-:Y:S01]  /*7360*/  FMUL R5, R38.reuse, R9 ;  /* 0x0000000926057220 */ /* 0x040fe20000400000 */
[C---:B------:R-:W-:Y:S01]  /*7370*/  FFMA R0, R41.reuse, R40, R0 ;  /* 0x0000002829007223 */ /* 0x040fe20000000000 */
[C---:B------:R-:W-:Y:S01]  /*7380*/  FFMA R2, R41.reuse, R43, R2 ;  /* 0x0000002b29027223 */ /* 0x040fe20000000002 */
        /* <DEDUP_REMOVED lines=10> */
[----:B------:R-:W-:Y:S02]  /*7430*/  HADD2.F32 R70, -RZ, R70.H1_H1 ;  /* 0x30000046ff467230 */ /* 0x000fe40000004100 */
[C---:B------:R-:W-:Y:S01]  /*7440*/  FMUL R28, R38.reuse, R32 ;  /* 0x00000020261c7220 */ /* 0x040fe20000400000 */
[C---:B------:R-:W-:Y:S01]  /*7450*/  FMUL R29, R38.reuse, R33 ;  /* 0x00000021261d7220 */ /* 0x040fe20000400000 */
[C---:B------:R-:W-:Y:S01]  /*7460*/  FMUL R3, R38.reuse, R6 ;  /* 0x0000000626037220 */ /* 0x040fe20000400000 */
[C---:B------:R-:W-:Y:S01]  /*7470*/  FMUL R7, R38.reuse, R7 ;  /* 0x0000000726077220 */ /* 0x040fe20000400000 */
[--C-:B------:R-:W-:Y:S02]  /*7480*/  HADD2.F32 R47, -RZ, R48.reuse.H0_H0 ;  /* 0x20000030ff2f7230 */ /* 0x100fe40000004100 */
[C---:B------:R-:W-:Y:S01]  /*7490*/  FMUL R6, R38.reuse, R10 ;  /* 0x0000000a26067220 */ /* 0x040fe20000400000 */
[C---:B------:R-:W-:Y:S01]  /*74a0*/  FFMA R3, R41.reuse, R42, R3 ;  /* 0x0000002a29037223 */ /* 0x040fe20000000003 */
[----:B------:R-:W-:Y:S02]  /*74b0*/  HADD2.F32 R48, -RZ, R48.H1_H1 ;  /* 0x30000030ff307230 */ /* 0x000fe40000004100 */
[C---:B------:R-:W-:Y:S01]  /*74c0*/  FFMA R7, R41.reuse, R44, R7 ;  /* 0x0000002c29077223 */ /* 0x040fe20000000007 */
[C---:B------:R-:W-:Y:S01]  /*74d0*/  FFMA R4, R41.reuse, R45, R4 ;  /* 0x0000002d29047223 */ /* 0x040fe20000000004 */
[C---:B------:R-:W-:Y:S01]  /*74e0*/  FFMA R5, R41.reuse, R46, R5 ;  /* 0x0000002e29057223 */ /* 0x040fe20000000005 */
[----:B------:R-:W-:Y:S01]  /*74f0*/  FFMA R6, R41, R47, R6 ;  /* 0x0000002f29067223 */ /* 0x000fe20000000006 */
[----:B------:R-:W-:Y:S01]  /*7500*/  FMUL R11, R38, R11 ;  /* 0x0000000b260b7220 */ /* 0x000fe20000400000 */
[----:B------:R-:W-:Y:S01]  /*7510*/  F2FP.F16.E5M2.UNPACK_B R40, R79.H1 ;  /* 0x0000004fff28723e */ /* 0x000fe200030004ff */
[--C-:B------:R-:W-:Y:S01]  /*7520*/  HADD2.F32 R51, -RZ, R52.reuse.H0_H0 ;  /* 0x20000034ff337230 */ /* 0x100fe20000004100 */
[----:B-1----:R-:W-:Y:S01]  /*7530*/  F2FP.SATFINITE.E5M2.F32.PACK_AB_MERGE_C R105, R7, R3, RZ ;  /* 0x000000030769723e */ /* 0x002fe200048060ff */
[C---:B------:R-:W-:Y:S01]  /*7540*/  FFMA R11, R41.reuse, R48, R11 ;  /* 0x00000030290b7223 */ /* 0x040fe2000000000b */
[C---:B------:R-:W-:Y:S01]  /*7550*/  FFMA R8, R41.reuse, R49, R8 ;  /* 0x0000003129087223 */ /* 0x040fe20000000008 */
[----:B------:R-:W-:Y:S01]  /*7560*/  FFMA R9, R41, R50, R9 ;  /* 0x0000003229097223 */ /* 0x000fe20000000009 */
[----:B------:R-:W-:Y:S01]  /*7570*/  F2FP.SATFINITE.E5M2.F32.PACK_AB_MERGE_C R104, R2, R0, R105 ;  /* 0x000000000268723e */ /* 0x000fe20004806069 */
[----:B------:R-:W-:Y:S01]  /*7580*/  HADD2.F32 R52, -RZ, R52.H1_H1 ;  /* 0x30000034ff347230 */ /* 0x000fe20000004100 */
[----:B------:R-:W-:Y:S01]  /*7590*/  F2FP.SATFINITE.E5M2.F32.PACK_AB_MERGE_C R106, R11, R6, RZ ;  /* 0x000000060b6a723e */ /* 0x000fe200048060ff */
[C---:B------:R-:W-:Y:S01]  /*75a0*/  FMUL R10, R38.reuse, R14 ;  /* 0x0000000e260a7220 */ /* 0x040fe20000400000 */
[C---:B------:R-:W-:Y:S01]  /*75b0*/  FMUL R15, R38.reuse, R15 ;  /* 0x0000000f260f7220 */ /* 0x040fe20000400000 */
[--C-:B------:R-:W-:Y:S01]  /*75c0*/  HADD2.F32 R55, -RZ, R56.reuse.H0_H0 ;  /* 0x20000038ff377230 */ /* 0x100fe20000004100 */
[----:B------:R-:W-:Y:S01]  /*75d0*/  F2FP.SATFINITE.E5M2.F32.PACK_AB_MERGE_C R105, R5, R4, R106 ;  /* 0x000000040569723e */ /* 0x000fe2000480606a */
[C---:B------:R-:W-:Y:S01]  /*75e0*/  FFMA R10, R41.reuse, R51, R10 ;  /* 0x00000033290a7223 */ /* 0x040fe2000000000a */
[C---:B------:R-:W-:Y:S01]  /*75f0*/  FFMA R15, R41.reuse, R52, R15 ;  /* 0x00000034290f7223 */ /* 0x040fe2000000000f */
[C---:B------:R-:W-:Y:S01]  /*7600*/  FFMA R12, R41.reuse, R53, R12 ;  /* 0x00000035290c7223 */ /* 0x040fe2000000000c */
[C---:B------:R-:W-:Y:S01]  /*7610*/  FFMA R13, R41.reuse, R54, R13 ;  /* 0x00000036290d7223 */ /* 0x040fe2000000000d */
[----:B------:R-:W-:Y:S02]  /*7620*/  HADD2.F32 R56, -RZ, R56.H1_H1 ;  /* 0x30000038ff387230 */ /* 0x000fe40000004100 */
[C---:B------:R-:W-:Y:S01]  /*7630*/  FMUL R14, R38.reuse, R18 ;  /* 0x00000012260e7220 */ /* 0x040fe20000400000 */
[C---:B------:R-:W-:Y:S01]  /*7640*/  FMUL R19, R38.reuse, R19 ;  /* 0x0000001326137220 */ /* 0x040fe20000400000 */
[--C-:B------:R-:W-:Y:S02]  /*7650*/  HADD2.F32 R59, -RZ, R60.reuse.H0_H0 ;  /* 0x2000003cff3b7230 */ /* 0x100fe40000004100 */
[C---:B------:R-:W-:Y:S01]  /*7660*/  FMUL R18, R38.reuse, R22 ;  /* 0x0000001626127220 */ /* 0x040fe20000400000 */
[C---:B------:R-:W-:Y:S01]  /*7670*/  FFMA R14, R41.reuse, R55, R14 ;  /* 0x00000037290e7223 */ /* 0x040fe2000000000e */
[----:B------:R-:W-:Y:S02]  /*7680*/  HADD2.F32 R60, -RZ, R60.H1_H1 ;  /* 0x3000003cff3c7230 */ /* 0x000fe40000004100 */
        /* <DEDUP_REMOVED lines=8> */
[C---:B------:R-:W-:Y:S01]  /*7710*/  FFMA R23, R41.reuse, R60, R23 ;  /* 0x0000003c29177223 */ /* 0x040fe20000000017 */
[C---:B------:R-:W-:Y:S01]  /*7720*/  FMUL R27, R38.reuse, R27 ;  /* 0x0000001b261b7220 */ /* 0x040fe20000400000 */
[C---:B------:R-:W-:Y:S01]  /*7730*/  FFMA R20, R41.reuse, R61, R20 ;  /* 0x0000003d29147223 */ /* 0x040fe20000000014 */
[C---:B------:R-:W-:Y:S01]  /*7740*/  FFMA R21, R41.reuse, R62, R21 ;  /* 0x0000003e29157223 */ /* 0x040fe20000000015 */
[--C-:B------:R-:W-:Y:S02]  /*7750*/  HADD2.F32 R67, -RZ, R68.reuse.H0_H0 ;  /* 0x20000044ff437230 */ /* 0x100fe40000004100 */
[----:B------:R-:W-:Y:S01]  /*7760*/  FFMA R22, R41, R63, R22 ;  /* 0x0000003f29167223 */ /* 0x000fe20000000016 */
[----:B------:R-:W-:Y:S02]  /*7770*/  HADD2.F32 R68, -RZ, R68.H1_H1 ;  /* 0x30000044ff447230 */ /* 0x000fe40000004100 */
[C---:B------:R-:W-:Y:S01]  /*7780*/  FMUL R26, R38.reuse, R30 ;  /* 0x0000001e261a7220 */ /* 0x040fe20000400000 */
[----:B------:R-:W-:Y:S01]  /*7790*/  F2FP.SATFINITE.E5M2.F32.PACK_AB_MERGE_C R107, R15, R10, RZ ;  /* 0x0000000a0f6b723e */ /* 0x000fe200048060ff */
        /* <DEDUP_REMOVED lines=8> */
[----:B------:R-:W-:Y:S01]  /*7820*/  F2FP.SATFINITE.E5M2.F32.PACK_AB_MERGE_C R106, R9, R8, R107 ;  /* 0x00000008096a723e */ /* 0x000fe2000480606b */
[----:B------:R-:W-:Y:S01]  /*7830*/  FFMA R31, R41, R68, R31 ;  /* 0x00000044291f7223 */ /* 0x000fe2000000001f */
[----:B------:R-:W-:Y:S01]  /*7840*/  FMUL R35, R38, R35 ;  /* 0x0000002326237220 */ /* 0x000fe20000400000 */
[----:B------:R-:W-:Y:S01]  /*7850*/  F2FP.SATFINITE.E5M2.F32.PACK_AB_MERGE_C R107, R19, R14, RZ ;  /* 0x0000000e136b723e */ /* 0x000fe200048060ff */
[C---:B------:R-:W-:Y:S01]  /*7860*/  FFMA R28, R41.reuse, R69, R28 ;  /* 0x00000045291c7223 */ /* 0x040fe2000000001c */
[C---:B------:R-:W-:Y:S01]  /*7870*/  FFMA R29, R41.reuse, R70, R29 ;  /* 0x00000046291d7223 */ /* 0x040fe2000000001d */
[C---:B------:R-:W-:Y:S01]  /*7880*/  FFMA R30, R41.reuse, R43, R30 ;  /* 0x0000002b291e7223 */ /* 0x040fe2000000001e */
[----:B------:R-:W-:Y:S01]  /*7890*/  FFMA R35, R41, R40, R35 ;  /* 0x0000002829237223 */ /* 0x000fe20000000023 */
        /* <DEDUP_REMOVED lines=21> */
[----:B------:R-:W-:Y:S02]  /*79f0*/  UIADD3 UR4, UP0, UPT, UR62, 0x680, URZ ;  /* 0x000006803e047890 */ /* 0x000fe4000ff1e0ff */
[----:B------:R-:W-:Y:S02]  /*7a00*/  UIADD3 UR9, UPT, UPT, UR49, 0x40, URZ ;  /* 0x0000004031097890 */ /* 0x000fe4000fffe0ff */
[----:B------:R-:W-:Y:S02]  /*7a10*/  UIADD3 UR8, UPT, UPT, UR44, 0x5200, URZ ;  /* 0x000052002c087890 */ /* 0x000fe4000fffe0ff */
[----:B------:R-:W-:Y:S01]  /*7a20*/  UIADD3.X UR5, UPT, UPT, URZ, UR63, URZ, UP0, !UPT ;  /* 0x0000003fff057290 */ /* 0x000fe200087fe4ff */
[----:B------:R-:W-:Y:S01]  /*7a30*/  UMOV UR10, UR50 ;  /* 0x00000032000a7c82 */ /* 0x000fe20008000000 */
[----:B------:R-:W-:Y:S07]  /*7a40*/  UMOV UR11, UR36 ;  /* 0x00000024000b7c82 */ /* 0x000fee0008000000 */
[----:B------:R2:W-:Y:S01]  /*7a50*/  UTMASTG.3D [UR8], [UR4] ;  /* 0x00000008040073b5 */ /* 0x0005e20008010000 */
[----:B------:R0:W-:Y:S01]  /*7a60*/  UTMACMDFLUSH ;  /* 0x00000000000079b7 */ /* 0x0001e20000000000 */
[----:B--2---:R-:W-:Y:S04]  /*7a70*/  DEPBAR.LE SB0, 0x1 ;  /* 0x000080400000791a */ /* 0x004fe80000000000 */
.L_x_114:
[----:B------:R-:W-:Y:S05]  /*7a80*/  BSYNC.RECONVERGENT B0 ;  /* 0x0000000000007941 */ /* 0x000fea0003800200 */
.L_x_113:
        /* <DEDUP_REMOVED lines=16> */
.L_x_118:
[----:B------:R-:W-:Y:S05]  /*7b90*/  BSYNC B0 ;  /* 0x0000000000007941 */ /* 0x000fea0003800000 */
.L_x_117:
        /* <DEDUP_REMOVED lines=17> */
.L_x_116:
[----:B------:R-:W-:Y:S05]  /*7cb0*/  BSYNC B1 ;  /* 0x0000000000017941 */ /* 0x000fea0003800000 */
.L_x_115:
        /* <DEDUP_REMOVED lines=21> */
.L_x_120:
        /* <DEDUP_REMOVED lines=18> */
[----:B------:R-:W-:Y:S01]  /*7f30*/  ISETP.NE.AND P6, PT, R102, RZ, PT ;  /* 0x000000ff6600720c */ /* 0x000fe20003fc5270 */
[--C-:B------:R-:W-:Y:S01]  /*7f40*/  HADD2.F32 R49, -RZ, R50.reuse.H0_H0 ;  /* 0x20000032ff317230 */ /* 0x100fe20000004100 */
[----:B----4-:R-:W-:Y:S01]  /*7f50*/  F2FP.F16.E5M2.UNPACK_B R58, R76 ;  /* 0x0000004cff3a723e */ /* 0x010fe200020004ff */
[----:B------:R-:W-:Y:S01]  /*7f60*/  HADD2.F32 R50, -RZ, R50.H1_H1 ;  /* 0x30000032ff327230 */ /* 0x000fe20000004100 */
[----:B------:R-:W-:Y:S01]  /*7f70*/  F2FP.F16.E5M2.UNPACK_B R62, R77 ;  /* 0x0000004dff3e723e */ /* 0x000fe200020004ff */
[--C-:B------:R-:W-:Y:S01]  /*7f80*/  HADD2.F32 R53, -RZ, R54.reuse.H0_H0 ;  /* 0x20000036ff357230 */ /* 0x100fe20000004100 */
[----:B------:R-:W-:Y:S01]  /*7f90*/  F2FP.F16.E5M2.UNPACK_B R66, R78 ;  /* 0x0000004eff42723e */ /* 0x000fe200020004ff */
[----:B------:R-:W-:Y:S01]  /*7fa0*/  HADD2.F32 R54, -RZ, R54.H1_H1 ;  /* 0x30000036ff367230 */ /* 0x000fe20000004100 */
[----:B------:R-:W-:Y:S01]  /*7fb0*/  F2FP.F16.E5M2.UNPACK_B R70, R79 ;  /* 0x0000004fff46723e */ /* 0x000fe200020004ff */
[--C-:B------:R-:W-:Y:S01]  /*7fc0*/  HADD2.F32 R57, -RZ, R58.reuse.H0_H0 ;  /* 0x2000003aff397230 */ /* 0x100fe20000004100 */
[----:B------:R-:W-:Y:S01]  /*7fd0*/  F2FP.F16.E5M2.UNPACK_B R56, R75.H1 ;  /* 0x0000004bff38723e */ /* 0x000fe200030004ff */
[----:B------:R-:W-:Y:S01]  /*7fe0*/  HADD2.F32 R58, -RZ, R58.H1_H1 ;  /* 0x3000003aff3a7230 */ /* 0x000fe20000004100 */
[----:B------:R-:W-:Y:S01]  /*7ff0*/  F2FP.F16.E5M2.UNPACK_B R60, R76.H1 ;  /* 0x0000004cff3c723e */ /* 0x000fe200030004ff */
[--C-:B------:R-:W-:Y:S01]  /*8000*/  HADD2.F32 R61, -RZ, R62.reuse.H0_H0 ;  /* 0x2000003eff3d7230 */ /* 0x100fe20000004100 */
[----:B------:R-:W-:Y:S01]  /*8010*/  F2FP.F16.E5M2.UNPACK_B R64, R77.H1 ;  /* 0x0000004dff40723e */ /* 0x000fe200030004ff */
[----:B------:R-:W-:Y:S01]  /*8020*/  HADD2.F32 R62, -RZ, R62.H1_H1 ;  /* 0x3000003eff3e7230 */ /* 0x000fe20000004100 */
[----:B------:R-:W-:Y:S01]  /*8030*/  F2FP.F16.E5M2.UNPACK_B R68, R78.H1 ;  /* 0x0000004eff44723e */ /* 0x000fe200030004ff */
        /* <DEDUP_REMOVED lines=112> */
[----:B------:R-:W-:Y:S02]  /*8740*/  UIADD3 UR4, UPT, UPT, UR44, 0x4200, URZ ;  /* 0x000042002c047890 */ /* 0x000fe4000fffe0ff */
[----:B------:R-:W-:Y:S01]  /*8750*/  UIADD3 UR9, UPT, UPT, UR49, 0x80, URZ ;  /* 0x0000008031097890 */ /* 0x000fe2000fffe0ff */
[----:B------:R-:W-:Y:S01]  /*8760*/  UMOV UR10, UR50 ;  /* 0x00000032000a7c82 */ /* 0x000fe20008000000 */
[----:B------:R-:W-:Y:S02]  /*8770*/  UMOV UR11, UR36 ;  /* 0x00000024000b7c82 */ /* 0x000fe40008000000 */
        /* <DEDUP_REMOVED lines=8> */
.L_x_122:
[----:B------:R-:W-:Y:S05]  /*8800*/  BSYNC.RECONVERGENT B0 ;  /* 0x0000000000007941 */ /* 0x000fea0003800200 */
.L_x_121:
        /* <DEDUP_REMOVED lines=16> */
.L_x_126:
[----:B------:R-:W-:Y:S05]  /*8910*/  BSYNC B0 ;  /* 0x0000000000007941 */ /* 0x000fea0003800000 */
.L_x_125:
        /* <DEDUP_REMOVED lines=17> */
.L_x_124:
[----:B------:R-:W-:Y:S05]  /*8a30*/  BSYNC B1 ;  /* 0x0000000000017941 */ /* 0x000fea0003800000 */
.L_x_123:
        /* <DEDUP_REMOVED lines=21> */
.L_x_128:
[----:B------:R-:W-:Y:S01]  /*8b90*/  ISETP.NE.AND P0, PT, R97, RZ, PT ;  /* 0x000000ff6100720c */ /* 0x000fe20003f05270 */
[----:B------:R-:W-:Y:S05]  /*8ba0*/  WARPSYNC.ALL ;  /* 0x0000000000007948 */ /* 0x000fea0003800000 */
[----:B------:R-:W-:Y:S01]  /*8bb0*/  R2UR UR4, R39 ;  /* 0x00000000270472ca */ /* 0x000fe200000e0000 */
[----:B------:R-:W2:Y:S01]  /*8bc0*/  S2UR UR6, SR_CgaCtaId ;  /* 0x00000000000679c3 */ /* 0x000ea20000008800 */
[-C--:B------:R-:W-:Y:S01]  /*8bd0*/  F2FP.F16.E5M2.UNPACK_B R42, R72.reuse ;  /* 0x00000048ff2a723e */ /* 0x080fe200020004ff */
[----:B------:R-:W-:Y:S01]  /*8be0*/  BSSY.RECONVERGENT B0, `(.L_x_129) ;  /* 0x000009b000007945 */ /* 0x000fe20003800200 */
[----:B------:R-:W-:Y:S02]  /*8bf0*/  F2FP.F16.E5M2.UNPACK_B R72, R72.H1 ;  /* 0x00000048ff48723e */ /* 0x000fe400030004ff */
[-C--:B------:R-:W-:Y:S01]  /*8c00*/  F2FP.F16.E5M2.UNPACK_B R46, R73.reuse ;  /* 0x00000049ff2e723e */ /* 0x080fe200020004ff */
[--C-:B------:R-:W-:Y:S01]  /*8c10*/  HADD2.F32 R40, -RZ, R42.reuse.H0_H0 ;  /* 0x2000002aff287230 */ /* 0x100fe20000004100 */
[----:B------:R-:W-:Y:S01]  /*8c20*/  F2FP.F16.E5M2.UNPACK_B R73, R73.H1 ;  /* 0x00000049ff49723e */ /* 0x000fe200030004ff */
[----:B------:R-:W-:Y:S01]  /*8c30*/  HADD2.F32 R42, -RZ, R42.H1_H1 ;  /* 0x3000002aff2a7230 */ /* 0x000fe20000004100 */
[-C--:B------:R-:W-:Y:S01]  /*8c40*/  F2FP.F16.E5M2.UNPACK_B R50, R74.reuse ;  /* 0x0000004aff32723e */ /* 0x080fe200020004ff */
[----:B------:R-:W-:Y:S01]  /*8c50*/  HADD2.F32 R43, -RZ, R72.H0_H0 ;  /* 0x20000048ff2b7230 */ /* 0x000fe20000004100 */
[----:B------:R-:W-:Y:S01]  /*8c60*/  F2FP.F16.E5M2.UNPACK_B R74, R74.H1 ;  /* 0x0000004aff4a723e */ /* 0x000fe200030004ff */
[----:B------:R-:W-:Y:S01]  /*8c70*/  LDTM.16dp32bit_t0_t15.x32 R4, tmem[UR4+0xc0] ;  /* 0x0000c004000479ee */ /* 0x000fe20008a80000 */
[----:B------:R-:W3:Y:S01]  /*8c80*/  LDTM.16dp32bit_t16_t31.x32 R4, tmem[UR4+0xe0] ;  /* 0x0000e004000479ee */ /* 0x000ee20008aa0000 */
[----:B------:R-:W-:Y:S01]  /*8c90*/  NOP ;  /* 0x0000000000007918 */ /* 0x000fe20000000000 */
[--C-:B------:R-:W-:Y:S01]  /*8ca0*/  HADD2.F32 R45, -RZ, R46.reuse.H0_H0 ;  /* 0x2000002eff2d7230 */ /* 0x100fe20000004100 */
[----:B------:R-:W-:Y:S01]  /*8cb0*/  R2UR UR5, R71 ;  /* 0x00000000470572ca */ /* 0x000fe200000e0000 */
[----:B------:R-:W-:Y:S01]  /*8cc0*/  HADD2.F32 R46, -RZ, R46.H1_H1 ;  /* 0x3000002eff2e7230 */ /* 0x000fe20000004100 */
[----:B------:R-:W-:Y:S01]  /*8cd0*/  F2FP.F16.E5M2.UNPACK_B R54, R75 ;  /* 0x0000004bff36723e */ /* 0x000fe200020004ff */
        /* <DEDUP_REMOVED lines=10> */
[----:B------:R-:W-:Y:S01]  /*8d80*/  UIADD3 UR4, UPT, UPT, UR5, 0xd0, URZ ;  /* 0x000000d005047890 */ /* 0x000fe2000fffe0ff */
[----:B------:R-:W-:Y:S01]  /*8d90*/  HADD2.F32 R59, -RZ, R58.H1_H1 ;  /* 0x3000003aff3b7230 */ /* 0x000fe20000004100 */
[----:B------:R-:W-:Y:S01]  /*8da0*/  F2FP.F16.E5M2.UNPACK_B R76, R76.H1 ;  /* 0x0000004cff4c723e */ /* 0x000fe200030004ff */
[--C-:B------:R-:W-:Y:S01]  /*8db0*/  HADD2.F32 R60, -RZ, R62.reuse.H0_H0 ;  /* 0x2000003eff3c7230 */ /* 0x100fe20000004100 */
[----:B------:R-:W-:Y:S01]  /*8dc0*/  F2FP.F16.E5M2.UNPACK_B R77, R77.H1 ;  /* 0x0000004dff4d723e */ /* 0x000fe200030004ff */
[----:B------:R-:W-:Y:S01]  /*8dd0*/  HADD2.F32 R63, -RZ, R62.H1_H1 ;  /* 0x3000003eff3f7230 */ /* 0x000fe20000004100 */
[----:B------:R-:W-:Y:S01]  /*8de0*/  F2FP.F16.E5M2.UNPACK_B R78, R78.H1 ;  /* 0x0000004eff4e723e */ /* 0x000fe200030004ff */
[--C-:B------:R-:W-:Y:S01]  /*8df0*/  HADD2.F32 R64, -RZ, R66.reuse.H0_H0 ;  /* 0x20000042ff407230 */ /* 0x100fe20000004100 */
[----:B--2---:R-:W-:Y:S01]  /*8e00*/  UPRMT UR4, UR6, 0x654, UR4 ;  /* 0x0000065406047896 */ /* 0x004fe20008000004 */
        /* <DEDUP_REMOVED lines=8> */
[----:B------:R-:W-:Y:S01]  /*8e90*/  SYNCS.ARRIVE.TRANS64.RED.A1T0 RZ, [UR4], RZ ;  /* 0x000000ffffff79a7 */ /* 0x000fe20008100404 */
[C---:B------:R-:W-:Y:S01]  /*8ea0*/  FMUL R16, R38.reuse, R16 ;  /* 0x0000001026107220 */ /* 0x040fe20000400000 */
[C---:B------:R-:W-:Y:S01]  /*8eb0*/  FMUL R17, R38.reuse, R17 ;  /* 0x0000001126117220 */ /* 0x040fe20000400000 */
[C---:B------:R-:W-:Y:S01]  /*8ec0*/  FMUL R0, R38.reuse, R20 ;  /* 0x0000001426007220 */ /* 0x040fe20000400000 */
[C---:B------:R-:W-:Y:S01]  /*8ed0*/  FMUL R2, R38.reuse, R21 ;  /* 0x0000001526027220 */ /* 0x040fe20000400000 */
[C---:B------:R-:W-:Y:S01]  /*8ee0*/  FMUL R20, R38.reuse, R25 ;  /* 0x0000001926147220 */ /* 0x040fe20000400000 */
[----:B------:R-:W-:Y:S02]  /*8ef0*/  HADD2.F32 R67, -RZ, R66.H1_H1 ;  /* 0x30000042ff437230 */ /* 0x000fe40000004100 */
[C---:B------:R-:W-:Y:S01]  /*8f00*/  FMUL R6, R38.reuse, R6 ;  /* 0x0000000626067220 */ /* 0x040fe20000400000 */
[----:B------:R-:W-:Y:S02]  /*8f10*/  HADD2.F32 R44, -RZ, R72.H1_H1 ;  /* 0x30000048ff2c7230 */ /* 0x000fe40000004100 */
[C---:B------:R-:W-:Y:S01]  /*8f20*/  FMUL R7, R38.reuse, R7 ;  /* 0x0000000726077220 */ /* 0x040fe20000400000 */
[--C-:B------:R-:W-:Y:S02]  /*8f30*/  HADD2.F32 R47, -RZ, R73.reuse.H0_H0 ;  /* 0x20000049ff2f7230 */ /* 0x100fe40000004100 */
[C---:B------:R-:W-:Y:S01]  /*8f40*/  FFMA R6, R41.reuse, R43, R6 ;  /* 0x0000002b29067223 */ /* 0x040fe20000000006 */
[--C-:B------:R-:W-:Y:S02]  /*8f50*/  HADD2.F32 R40, -RZ, R68.reuse.H0_H0 ;  /* 0x20000044ff287230 */ /* 0x100fe40000004100 */
[C---:B------:R-:W-:Y:S01]  /*8f60*/  FFMA R7, R41.reuse, R44, R7 ;  /* 0x0000002c29077223 */ /* 0x040fe20000000007 */
[C---:B------:R-:W-:Y:S01]  /*8f70*/  FFMA R8, R41.reuse, R45, R8 ;  /* 0x0000002d29087223 */ /* 0x040fe20000000008 */
[----:B------:R-:W-:Y:S01]  /*8f80*/  FFMA R9, R41, R46, R9 ;  /* 0x0000002e29097223 */ /* 0x000fe20000000009 */
[----:B------:R-:W-:Y:S02]  /*8f90*/  HADD2.F32 R43, -RZ, R68.H1_H1 ;  /* 0x30000044ff2b7230 */ /* 0x000fe40000004100 */
[C---:B------:R-:W-:Y:S01]  /*8fa0*/  FMUL R10, R38.reuse, R10 ;  /* 0x0000000a260a7220 */ /* 0x040fe20000400000 */
[----:B------:R-:W-:Y:S01]  /*8fb0*/  HADD2.F32 R48, -RZ, R73.H1_H1 ;  /* 0x30000049ff307230 */ /* 0x000fe20000004100 */
[----:B------:R-:W-:Y:S01]  /*8fc0*/  F2FP.SATFINITE.E5M2.F32.PACK_AB_MERGE_C R100, R7, R6, RZ ;  /* 0x000000060764723e */ /* 0x000fe200048060ff */
[C---:B------:R-:W-:Y:S01]  /*8fd0*/  FMUL R7, R38.reuse, R24 ;  /* 0x0000001826077220 */ /* 0x040fe20000400000 */
[----:B------:R-:W-:Y:S01]  /*8fe0*/  FFMA R10, R41, R47, R10 ;  /* 0x0000002f290a7223 */ /* 0x000fe2000000000a */
[C---:B------:R-:W-:Y:S01]  /*8ff0*/  FMUL R24, R38.reuse, R29 ;  /* 0x0000001d26187220 */ /* 0x040fe20000400000 */
[----:B------:R-:W-:Y:S01]  /*9000*/  F2FP.SATFINITE.E5M2.F32.PACK_AB_MERGE_C R100, R5, R4, R100 ;  /* 0x000000040564723e */ /* 0x000fe20004806064 */
[C---:B------:R-:W-:Y:S01]  /*9010*/  FMUL R11, R38.reuse, R11 ;  /* 0x0000000b260b7220 */ /* 0x040fe20000400000 */
[--C-:B------:R-:W-:Y:S02]  /*9020*/  HADD2.F32 R51, -RZ, R74.reuse.H0_H0 ;  /* 0x2000004aff337230 */ /* 0x100fe40000004100 */
[C---:B------:R-:W-:Y:S01]  /*9030*/  FMUL R14, R38.reuse, R14 ;  /* 0x0000000e260e7220 */ /* 0x040fe20000400000 */
[----:B------:R-:W-:Y:S02]  /*9040*/  HADD2.F32 R52, -RZ, R74.H1_H1 ;  /* 0x3000004aff347230 */ /* 0x000fe40000004100 */
[C---:B------:R-:W-:Y:S01]  /*9050*/  FFMA R11, R41.reuse, R48, R11 ;  /* 0x00000030290b7223 */ /* 0x040fe2000000000b */
[C---:B------:R-:W-:Y:S01]  /*9060*/  FFMA R12, R41.reuse, R49, R12 ;  /* 0x00000031290c7223 */ /* 0x040fe2000000000c */
[C---:B------:R-:W-:Y:S01]  /*9070*/  FFMA R13, R41.reuse, R50, R13 ;  /* 0x00000032290d7223 */ /* 0x040fe2000000000d */
[----:B------:R-:W-:Y:S01]  /*9080*/  FFMA R14, R41, R51, R14 ;  /* 0x00000033290e7223 */ /* 0x000fe2000000000e */
[C---:B------:R-:W-:Y:S01]  /*9090*/  FMUL R15, R38.reuse, R15 ;  /* 0x0000000f260f7220 */ /* 0x040fe20000400000 */
[--C-:B------:R-:W-:Y:S01]  /*90a0*/  HADD2.F32 R55, -RZ, R75.reuse.H0_H0 ;  /* 0x2000004bff377230 */ /* 0x100fe20000004100 */
[----:B------:R-:W-:Y:S01]  /*90b0*/  F2FP.SATFINITE.E5M2.F32.PACK_AB_MERGE_C R101, R11, R10, RZ ;  /* 0x0000000a0b65723e */ /* 0x000fe200048060ff */
[----:B------:R-:W-:Y:S02]  /*90c0*/  HADD2.F32 R56, -RZ, R75.H1_H1 ;  /* 0x3000004bff387230 */ /* 0x000fe40000004100 */
[C---:B------:R-:W-:Y:S01]  /*90d0*/  FFMA R15, R41.reuse, R52, R15 ;  /* 0x00000034290f7223 */ /* 0x040fe2000000000f */
[----:B------:R-:W-:Y:S01]  /*90e0*/  FFMA R16, R41, R53, R16 ;  /* 0x0000003529107223 */ /* 0x000fe20000000010 */
[----:B------:R-:W-:Y:S01]  /*90f0*/  F2FP.SATFINITE.E5M2.F32.PACK_AB_MERGE_C R101, R9, R8, R101 ;  /* 0x000000080965723e */ /* 0x000fe20004806065 */
[----:B------:R-:W-:Y:S01]  /*9100*/  FFMA R17, R41, R54, R17 ;  /* 0x0000003629117223 */ /* 0x000fe20000000011 */
[C---:B------:R-:W-:Y:S01]  /*9110*/  FMUL R18, R38.reuse, R18 ;  /* 0x0000001226127220 */ /* 0x040fe20000400000 */
[----:B------:R-:W-:Y:S01]  /*9120*/  F2FP.SATFINITE.E5M2.F32.PACK_AB_MERGE_C R102, R15, R14, RZ ;  /* 0x0000000e0f66723e */ /* 0x000fe200048060ff */
[C---:B------:R-:W-:Y:S01]  /*9130*/  FMUL R19, R38.reuse, R19 ;  /* 0x0000001326137220 */ /* 0x040fe20000400000 */
[--C-:B------:R-:W-:Y:S02]  /*9140*/  HADD2.F32 R58, -RZ, R76.reuse.H0_H0 ;  /* 0x2000004cff3a7230 */ /* 0x100fe40000004100 */
[----:B------:R-:W-:Y:S01]  /*9150*/  FFMA R18, R41, R55, R18 ;  /* 0x0000003729127223 */ /* 0x000fe20000000012 */
[----:B------:R-:W-:Y:S01]  /*9160*/  F2FP.SATFINITE.E5M2.F32.PACK_AB_MERGE_C R102, R13, R12, R102 ;  /* 0x0000000c0d66723e */ /* 0x000fe20004806066 */
[C---:B------:R-:W-:Y:S01]  /*9170*/  FFMA R19, R41.reuse, R56, R19 ;  /* 0x0000003829137223 */ /* 0x040fe20000000013 */
[----:B------:R-:W-:Y:S02]  /*9180*/  HADD2.F32 R61, -RZ, R76.H1_H1 ;  /* 0x3000004cff3d7230 */ /* 0x000fe40000004100 */
[C---:B------:R-:W-:Y:S01]  /*9190*/  FMUL R3, R38.reuse, R22 ;  /* 0x0000001626037220 */ /* 0x040fe20000400000 */
        /* <DEDUP_REMOVED lines=10> */
[C---:B------:R-:W-:Y:S01]  /*9240*/  FMUL R23, R38.reuse, R28 ;  /* 0x0000001c26177220 */ /* 0x040fe20000400000 */
[----:B------:R-:W-:Y:S01]  /*9250*/  F2FP.F16.E5M2.UNPACK_B R79, R79.H1 ;  /* 0x0000004fff4f723e */ /* 0x000fe200030004ff */
        /* <DEDUP_REMOVED lines=9> */
[C---:B------:R-:W-:Y:S01]  /*92f0*/  FFMA R24, R41.reuse, R67, R24 ;  /* 0x0000004329187223 */ /* 0x040fe20000000018 */
[C---:B------:R-:W-:Y:S01]  /*9300*/  FMUL R28, R38.reuse, R33 ;  /* 0x00000021261c7220 */ /* 0x040fe20000400000 */
[--C-:B------:R-:W-:Y:S02]  /*9310*/  HADD2.F32 R42, -RZ, R79.reuse.H0_H0 ;  /* 0x2000004fff2a7230 */ /* 0x100fe40000004100 */
[C---:B------:R-:W-:Y:S01]  /*9320*/  FFMA R25, R41.reuse, R66, R25 ;  /* 0x0000004229197223 */ /* 0x040fe20000000019 */
[----:B------:R-:W-:Y:S02]  /*9330*/  HADD2.F32 R71, -RZ, R79.H1_H1 ;  /* 0x3000004fff477230 */ /* 0x000fe40000004100 */
[C---:B------:R-:W-:Y:S01]  /*9340*/  FMUL R29, R38.reuse, R34 ;  /* 0x00000022261d7220 */ /* 0x040fe20000400000 */
        /* <DEDUP_REMOVED lines=9> */
[----:B-1----:R-:W-:Y:S01]  /*93e0*/  F2FP.SATFINITE.E5M2.F32.PACK_AB_MERGE_C R105, R22, R21, RZ ;  /* 0x000000151669723e */ /* 0x002fe200048060ff */
[----:B------:R1:W-:Y:S01]  /*93f0*/  STS.128 [R84+UR44+0x5200], R100 ;  /* 0x0052006454007988 */ /* 0x0003e20008000c2c */
[----:B------:R-:W-:Y:S02]  /*9400*/  F2FP.SATFINITE.E5M2.F32.PACK_AB_MERGE_C R64, R26, R25, RZ ;  /* 0x000000191a40723e */ /* 0x000fe400048060ff */
[----:B------:R-:W-:Y:S02]  /*9410*/  F2FP.SATFINITE.E5M2.F32.PACK_AB_MERGE_C R67, R30, R29, RZ ;  /* 0x0000001d1e43723e */ /* 0x000fe400048060ff */
[----:B------:R-:W-:Y:S02]  /*9420*/  F2FP.SATFINITE.E5M2.F32.PACK_AB_MERGE_C R104, R2, R0, R3 ;  /* 0x000000000268723e */ /* 0x000fe40004806003 */
[----:B------:R-:W-:Y:S02]  /*9430*/  F2FP.SATFINITE.E5M2.F32.PACK_AB_MERGE_C R105, R20, R7, R105 ;  /* 0x000000071469723e */ /* 0x000fe40004806069 */
[----:B------:R-:W-:Y:S02]  /*9440*/  F2FP.SATFINITE.E5M2.F32.PACK_AB_MERGE_C R106, R24, R23, R64 ;  /* 0x00000017186a723e */ /* 0x000fe40004806040 */
[----:B------:R-:W-:Y:S02]  /*9450*/  F2FP.SATFINITE.E5M2.F32.PACK_AB_MERGE_C R107, R28, R27, R67 ;  /* 0x0000001b1c6b723e */ /* 0x000fe40004806043 */
[----:B------:R-:W-:Y:S03]  /*9460*/  IADD3 R36, PT, PT, R36, 0x1, RZ ;  /* 0x0000000124247810 */ /* 0x000fe60007ffe0ff */
        /* <DEDUP_REMOVED lines=18> */
.L_x_130:
[----:B------:R-:W-:Y:S05]  /*9590*/  BSYNC.RECONVERGENT B0 ;  /* 0x0000000000007941 */ /* 0x000fea0003800200 */
.L_x_129:
[----:B------:R-:W-:Y:S01]  /*95a0*/  R2UR UR4, R87 ;  /* 0x00000000570472ca */ /* 0x000fe200000e0000 */
[----:B------:R-:W-:Y:S01]  /*95b0*/  BAR.SYNC.DEFER_BLOCKING 0x1, 0x80 ;  /* 0x0042000000007b1d */ /* 0x000fe20000010000 */
[C---:B------:R-:W-:Y:S01]  /*95c0*/  ISETP.NE.AND P0, PT, R89.reuse, 0x2, PT ;  /* 0x000000025900780c */ /* 0x040fe20003f05270 */
[----:B------:R-:W-:Y:S01]  /*95d0*/  UISETP.NE.AND UP0, UPT, UR45, URZ, UPT ;  /* 0x000000ff2d00728c */ /* 0x000fe2000bf05270 */
[----:B------:R-:W-:Y:S01]  /*95e0*/  ISETP.NE.AND P1, PT, R36, 0x4, PT ;  /* 0x000000042400780c */ /* 0x000fe20003f25270 */
[----:B------:R-:W-:Y:S01]  /*95f0*/  UIADD3 UR31, UPT, UPT, UR37, UR59, URZ ;  /* 0x0000003b251f7290 */ /* 0x000fe2000fffe0ff */
[----:B------:R-:W-:Y:S02]  /*9600*/  SEL R5, RZ, 0x1, P0 ;  /* 0x00000001ff057807 */ /* 0x000fe40000000000 */
[----:B------:R-:W-:Y:S02]  /*9610*/  SEL R3, RZ, 0x1, P1 ;  /* 0x00000001ff037807 */ /* 0x000fe40000800000 */
[----:B------:R-:W-:Y:S02]  /*9620*/  LOP3.LUT R92, R92, R5, RZ, 0x3c, !PT ;  /* 0x000000055c5c7212 */ /* 0x000fe400078e3cff */
[----:B------:R-:W-:Y:S01]  /*9630*/  LOP3.LUT R94, R94, R3, RZ, 0x3c, !PT ;  /* 0x000000035e5e7212 */ /* 0x000fe200078e3cff */
[----:B------:R-:W-:Y:S01]  /*9640*/  UIADD3 UR30, UPT, UPT, UR38, UR4, URZ ;  /* 0x00000004261e7290 */ /* 0x000fe2000fffe0ff */
[----:B------:R-:W-:Y:S02]  /*9650*/  SEL R89, R89, RZ, P0 ;  /* 0x000000ff59597207 */ /* 0x000fe40000000000 */
[----:B------:R-:W-:Y:S01]  /*9660*/  SEL R36, R36, RZ, P1 ;  /* 0x000000ff24247207 */ /* 0x000fe20000800000 */
[----:B------:R-:W-:Y:S01]  /*9670*/  UMOV UR36, UR58 ;  /* 0x0000003a00247c82 */ /* 0x000fe20008000000 */
[----:B------:R-:W-:Y:S07]  /*9680*/  BRA.U UP0, `(.L_x_131) ;  /* 0xffffffb900e07547 */ /* 0x000fee000b83ffff */
[----:B------:R-:W-:Y:S05]  /*9690*/  EXIT ;  /* 0x000000000000794d */ /* 0x000fea0003800000 */
.L_x_24:
[----:B-1----:R1:W3:Y:S02]  /*96a0*/  SYNCS.PHASECHK.TRANS64.TRYWAIT P0, [R0+URZ+0x100], R3 ;  /* 0x00010003000075a7 */ /* 0x0022e400080011ff */
[----:B---3--:R-:W-:Y:S05]  /*96b0*/  @!P0 NANOSLEEP.SYNCS 0x989680 ;  /* 0x009896800000895d */ /* 0x008fea0003900000 */
[----:B------:R-:W3:Y:S02]  /*96c0*/  @!P0 SYNCS.PHASECHK.TRANS64 P0, [R0+URZ+0x100], R3 ;  /* 0x00010003000085a7 */ /* 0x000ee400080010ff */
[----:B---3--:R-:W-:Y:S05]  /*96d0*/  @!P0 BRA `(.L_x_24) ;  /* 0xfffffffc00f08947 */ /* 0x008fea000383ffff */
[----:B------:R-:W-:Y:S05]  /*96e0*/  BRA `(.L_x_132) ;  /* 0xffffff80006c7947 */ /* 0x000fea000383ffff */
.L_x_27:
[----:B-1----:R-:W-:-:S07]  /*96f0*/  MOV R0, UR33 ;  /* 0x0000002100007c02 */ /* 0x002fce0008000f00 */
.L_x_133:
[----:B-1----:R1:W3:Y:S02]  /*9700*/  SYNCS.PHASECHK.TRANS64.TRYWAIT P0, [R0+URZ+0x20], R3 ;  /* 0x00002003000075a7 */ /* 0x0022e400080011ff */
[----:B---3--:R-:W-:Y:S05]  /*9710*/  @!P0 NANOSLEEP.SYNCS 0x989680 ;  /* 0x009896800000895d */ /* 0x008fea0003900000 */
[----:B------:R-:W3:Y:S02]  /*9720*/  @!P0 SYNCS.PHASECHK.TRANS64 P0, [R0+URZ+0x20], R3 ;  /* 0x00002003000085a7 */ /* 0x000ee400080010ff */
[----:B---3--:R-:W-:Y:S05]  /*9730*/  @!P0 BRA `(.L_x_133) ;  /* 0xfffffffc00f08947 */ /* 0x008fea000383ffff */
[----:B------:R-:W-:Y:S05]  /*9740*/  BRA `(.L_x_26) ;  /* 0xffffff8000ac7947 */ /* 0x000fea000383ffff */
.L_x_34:
[----:B-1----:R-:W-:-:S07]  /*9750*/  MOV R0, UR9 ;  /* 0x0000000900007c02 */ /* 0x002fce0008000f00 */
.L_x_134:
[----:B-1----:R1:W3:Y:S02]  /*9760*/  SYNCS.PHASECHK.TRANS64.TRYWAIT P0, [R0+URZ+0x20], R3 ;  /* 0x00002003000075a7 */ /* 0x0022e400080011ff */
[----:B---3--:R-:W-:Y:S05]  /*9770*/  @!P0 NANOSLEEP.SYNCS 0x989680 ;  /* 0x009896800000895d */ /* 0x008fea0003900000 */
[----:B------:R-:W3:Y:S02]  /*9780*/  @!P0 SYNCS.PHASECHK.TRANS64 P0, [R0+URZ+0x20], R3 ;  /* 0x00002003000085a7 */ /* 0x000ee400080010ff */
[----:B---3--:R-:W-:Y:S05]  /*9790*/  @!P0 BRA `(.L_x_134) ;  /* 0xfffffffc00f08947 */ /* 0x008fea000383ffff */
[----:B------:R-:W-:Y:S05]  /*97a0*/  BRA `(.L_x_33) ;  /* 0xffffff8400687947 */ /* 0x000fea000383ffff */
.L_x_39:
[----:B-1----:R1:W3:Y:S02]  /*97b0*/  SYNCS.PHASECHK.TRANS64.TRYWAIT P0, [R3+URZ+0x90], R0 ;  /* 0x00009000030075a7 */ /* 0x0022e400080011ff */
[----:B---3--:R-:W-:Y:S05]  /*97c0*/  @!P0 NANOSLEEP.SYNCS 0x989680 ;  /* 0x009896800000895d */ /* 0x008fea0003900000 */
[----:B------:R-:W3:Y:S02]  /*97d0*/  @!P0 SYNCS.PHASECHK.TRANS64 P0, [R3+URZ+0x90], R0 ;  /* 0x00009000030085a7 */ /* 0x000ee400080010ff */
[----:B---3--:R-:W-:Y:S05]  /*97e0*/  @!P0 BRA `(.L_x_39) ;  /* 0xfffffffc00f08947 */ /* 0x008fea000383ffff */
[----:B------:R-:W-:Y:S05]  /*97f0*/  BRA `(.L_x_135) ;  /* 0xffffff8800087947 */ /* 0x000fea000383ffff */
.L_x_43:
[----:B-1----:R-:W-:-:S07]  /*9800*/  MOV R0, UR4 ;  /* 0x0000000400007c02 */ /* 0x002fce0008000f00 */
.L_x_136:
[----:B-1----:R1:W3:Y:S02]  /*9810*/  SYNCS.PHASECHK.TRANS64.TRYWAIT P0, [R0+URZ], R3 ;  /* 0x00000003000075a7 */ /* 0x0022e400080011ff */
[----:B---3--:R-:W-:Y:S05]  /*9820*/  @!P0 NANOSLEEP.SYNCS 0x989680 ;  /* 0x009896800000895d */ /* 0x008fea0003900000 */
[----:B------:R-:W3:Y:S02]  /*9830*/  @!P0 SYNCS.PHASECHK.TRANS64 P0, [R0+URZ], R3 ;  /* 0x00000003000085a7 */ /* 0x000ee400080010ff */
[----:B---3--:R-:W-:Y:S05]  /*9840*/  @!P0 BRA `(.L_x_136) ;  /* 0xfffffffc00f08947 */ /* 0x008fea000383ffff */
[----:B------:R-:W-:Y:S05]  /*9850*/  BRA `(.L_x_137) ;  /* 0xffffff8c00b07947 */ /* 0x000fea000383ffff */
.L_x_44:
[----:B------:R-:W-:-:S07]  /*9860*/  MOV R0, UR5 ;  /* 0x0000000500007c02 */ /* 0x000fce0008000f00 */
.L_x_138:
[----:B-1----:R1:W3:Y:S02]  /*9870*/  SYNCS.PHASECHK.TRANS64.TRYWAIT P0, [R0+URZ], R3 ;  /* 0x00000003000075a7 */ /* 0x0022e400080011ff */
[----:B---3--:R-:W-:Y:S05]  /*9880*/  @!P0 NANOSLEEP.SYNCS 0x989680 ;  /* 0x009896800000895d */ /* 0x008fea0003900000 */
[----:B------:R-:W3:Y:S02]  /*9890*/  @!P0 SYNCS.PHASECHK.TRANS64 P0, [R0+URZ], R3 ;  /* 0x00000003000085a7 */ /* 0x000ee400080010ff */
[----:B---3--:R-:W-:Y:S05]  /*98a0*/  @!P0 BRA `(.L_x_138) ;  /* 0xfffffffc00f08947 */ /* 0x008fea000383ffff */
[----:B------:R-:W-:Y:S05]  /*98b0*/  BRA `(.L_x_139) ;  /* 0xffffff8c00bc7947 */ /* 0x000fea000383ffff */
.L_x_45:
[----:B------:R-:W-:-:S07]  /*98c0*/  MOV R0, UR5 ;  /* 0x0000000500007c02 */ /* 0x000fce0008000f00 */
.L_x_140:
[----:B-1----:R1:W3:Y:S02]  /*98d0*/  SYNCS.PHASECHK.TRANS64.TRYWAIT P0, [R0+URZ], R3 ;  /* 0x00000003000075a7 */ /* 0x0022e400080011ff */
[----:B---3--:R-:W-:Y:S05]  /*98e0*/  @!P0 NANOSLEEP.SYNCS 0x989680 ;  /* 0x009896800000895d */ /* 0x008fea0003900000 */
[----:B------:R-:W3:Y:S02]  /*98f0*/  @!P0 SYNCS.PHASECHK.TRANS64 P0, [R0+URZ], R3 ;  /* 0x00000003000085a7 */ /* 0x000ee400080010ff */
[----:B---3--:R-:W-:Y:S05]  /*9900*/  @!P0 BRA `(.L_x_140) ;  /* 0xfffffffc00f08947 */ /* 0x008fea000383ffff */
[----:B------:R-:W-:Y:S05]  /*9910*/  BRA `(.L_x_141) ;  /* 0xffffff8c00c87947 */ /* 0x000fea000383ffff */
.L_x_48:
[----:B--2---:R2:W3:Y:S02]  /*9920*/  SYNCS.PHASECHK.TRANS64.TRYWAIT P0, [R2+URZ+0xf0], R5 ;  /* 0x0000f005020075a7 */ /* 0x0044e400080011ff */
[----:B---3--:R-:W-:Y:S05]  /*9930*/  @!P0 NANOSLEEP.SYNCS 0x989680 ;  /* 0x009896800000895d */ /* 0x008fea0003900000 */
[----:B------:R-:W3:Y:S02]  /*9940*/  @!P0 SYNCS.PHASECHK.TRANS64 P0, [R2+URZ+0xf0], R5 ;  /* 0x0000f005020085a7 */ /* 0x000ee400080010ff */
[----:B---3--:R-:W-:Y:S05]  /*9950*/  @!P0 BRA `(.L_x_48) ;  /* 0xfffffffc00f08947 */ /* 0x008fea000383ffff */
[----:B------:R-:W-:Y:S05]  /*9960*/  BRA `(.L_x_142) ;  /* 0xffffff90002c7947 */ /* 0x000fea000383ffff */
.L_x_49:
[----:B------:R-:W-:-:S07]  /*9970*/  MOV R2, UR4 ;  /* 0x0000000400027c02 */ /* 0x000fce0008000f00 */
.L_x_143:
[----:B--2---:R2:W3:Y:S02]  /*9980*/  SYNCS.PHASECHK.TRANS64.TRYWAIT P0, [R2+URZ+0xa0], R5 ;  /* 0x0000a005020075a7 */ /* 0x0044e400080011ff */
[----:B---3--:R-:W-:Y:S05]  /*9990*/  @!P0 NANOSLEEP.SYNCS 0x989680 ;  /* 0x009896800000895d */ /* 0x008fea0003900000 */
[----:B------:R-:W3:Y:S02]  /*99a0*/  @!P0 SYNCS.PHASECHK.TRANS64 P0, [R2+URZ+0xa0], R5 ;  /* 0x0000a005020085a7 */ /* 0x000ee400080010ff */
[----:B---3--:R-:W-:Y:S05]  /*99b0*/  @!P0 BRA `(.L_x_143) ;  /* 0xfffffffc00f08947 */ /* 0x008fea000383ffff */
[----:B------:R-:W-:Y:S05]  /*99c0*/  BRA `(.L_x_144) ;  /* 0xffffff90003c7947 */ /* 0x000fea000383ffff */
.L_x_50:
[----:B--2---:R2:W3:Y:S02]  /*99d0*/  SYNCS.PHASECHK.TRANS64.TRYWAIT P1, [R2+URZ+0x90], R5 ;  /* 0x00009005020075a7 */ /* 0x0044e400080211ff */
[----:B---3--:R-:W-:Y:S05]  /*99e0*/  @!P1 NANOSLEEP.SYNCS 0x989680 ;  /* 0x009896800000995d */ /* 0x008fea0003900000 */
[----:B------:R-:W3:Y:S02]  /*99f0*/  @!P1 SYNCS.PHASECHK.TRANS64 P1, [R2+URZ+0x90], R5 ;  /* 0x00009005020095a7 */ /* 0x000ee400080210ff */
[----:B---3--:R-:W-:Y:S05]  /*9a00*/  @!P1 BRA `(.L_x_50) ;  /* 0xfffffffc00f09947 */ /* 0x008fea000383ffff */
[----:B------:R-:W-:Y:S05]  /*9a10*/  BRA `(.L_x_145) ;  /* 0xffffff90006c7947 */ /* 0x000fea000383ffff */
.L_x_53:
[----:B------:R-:W-:-:S07]  /*9a20*/  MOV R0, UR4 ;  /* 0x0000000400007c02 */ /* 0x000fce0008000f00 */
.L_x_146:
[----:B--2---:R2:W3:Y:S02]  /*9a30*/  SYNCS.PHASECHK.TRANS64.TRYWAIT P0, [R0+URZ+0xa0], R3 ;  /* 0x0000a003000075a7 */ /* 0x0044e400080011ff */
[----:B---3--:R-:W-:Y:S05]  /*9a40*/  @!P0 NANOSLEEP.SYNCS 0x989680 ;  /* 0x009896800000895d */ /* 0x008fea0003900000 */
[----:B------:R-:W3:Y:S02]  /*9a50*/  @!P0 SYNCS.PHASECHK.TRANS64 P0, [R0+URZ+0xa0], R3 ;  /* 0x0000a003000085a7 */ /* 0x000ee400080010ff */
[----:B---3--:R-:W-:Y:S05]  /*9a60*/  @!P0 BRA `(.L_x_146) ;  /* 0xfffffffc00f08947 */ /* 0x008fea000383ffff */
[----:B------:R-:W-:Y:S05]  /*9a70*/  BRA `(.L_x_52) ;  /* 0xffffff9000c07947 */ /* 0x000fea000383ffff */
.L_x_60:
[----:B-1----:R1:W2:Y:S02]  /*9a80*/  SYNCS.PHASECHK.TRANS64.TRYWAIT P1, [R0+URZ+0x90], R5 ;  /* 0x00009005000075a7 */ /* 0x0022a400080211ff */
[----:B--2---:R-:W-:Y:S05]  /*9a90*/  @!P1 NANOSLEEP.SYNCS 0x989680 ;  /* 0x009896800000995d */ /* 0x004fea0003900000 */
[----:B------:R-:W2:Y:S02]  /*9aa0*/  @!P1 SYNCS.PHASECHK.TRANS64 P1, [R0+URZ+0x90], R5 ;  /* 0x00009005000095a7 */ /* 0x000ea400080210ff */
[----:B--2---:R-:W-:Y:S05]  /*9ab0*/  @!P1 BRA `(.L_x_60) ;  /* 0xfffffffc00f09947 */ /* 0x004fea000383ffff */
[----:B------:R-:W-:Y:S05]  /*9ac0*/  BRA `(.L_x_147) ;  /* 0xffffff9800287947 */ /* 0x000fea000383ffff */
.L_x_61:
[----:B------:R-:W-:-:S07]  /*9ad0*/  MOV R3, UR23 ;  /* 0x0000001700037c02 */ /* 0x000fce0008000f00 */
.L_x_148:
[----:B-1----:R1:W2:Y:S02]  /*9ae0*/  SYNCS.PHASECHK.TRANS64.TRYWAIT P0, [R3+URZ+0xd0], R0 ;  /* 0x0000d000030075a7 */ /* 0x0022a400080011ff */
[----:B--2---:R-:W-:Y:S05]  /*9af0*/  @!P0 NANOSLEEP.SYNCS 0x989680 ;  /* 0x009896800000895d */ /* 0x004fea0003900000 */
[----:B------:R-:W2:Y:S02]  /*9b00*/  @!P0 SYNCS.PHASECHK.TRANS64 P0, [R3+URZ+0xd0], R0 ;  /* 0x0000d000030085a7 */ /* 0x000ea400080010ff */
[----:B--2---:R-:W-:Y:S05]  /*9b10*/  @!P0 BRA `(.L_x_148) ;  /* 0xfffffffc00f08947 */ /* 0x004fea000383ffff */
[----:B------:R-:W-:Y:S05]  /*9b20*/  BRA `(.L_x_149) ;  /* 0xffffff9800787947 */ /* 0x000fea000383ffff */
.L_x_64:
[----:B------:R-:W-:Y:S07]  /*9b30*/  MOV R0, UR5 ;  /* 0x0000000500007c02 */ /* 0x000fee0008000f00 */
.L_x_150:
[----:B-1----:R1:W2:Y:S02]  /*9b40*/  SYNCS.PHASECHK.TRANS64.TRYWAIT P0, [R0+URZ], R3 ;  /* 0x00000003000075a7 */ /* 0x0022a400080011ff */
[----:B--2---:R-:W-:Y:S05]  /*9b50*/  @!P0 NANOSLEEP.SYNCS 0x989680 ;  /* 0x009896800000895d */ /* 0x004fea0003900000 */
[----:B------:R-:W2:Y:S02]  /*9b60*/  @!P0 SYNCS.PHASECHK.TRANS64 P0, [R0+URZ], R3 ;  /* 0x00000003000085a7 */ /* 0x000ea400080010ff */
[----:B--2---:R-:W-:Y:S05]  /*9b70*/  @!P0 BRA `(.L_x_150) ;  /* 0xfffffffc00f08947 */ /* 0x004fea000383ffff */
[----:B------:R-:W-:Y:S05]  /*9b80*/  BRA `(.L_x_63) ;  /* 0xffffff9800947947 */ /* 0x000fea000383ffff */
.L_x_67:
[----:B------:R-:W-:-:S07]  /*9b90*/  MOV R0, UR4 ;  /* 0x0000000400007c02 */ /* 0x000fce0008000f00 */
.L_x_151:
[----:B--2---:R2:W4:Y:S02]  /*9ba0*/  SYNCS.PHASECHK.TRANS64.TRYWAIT P0, [R0+URZ], R3 ;  /* 0x00000003000075a7 */ /* 0x00452400080011ff */
[----:B----4-:R-:W-:Y:S05]  /*9bb0*/  @!P0 NANOSLEEP.SYNCS 0x989680 ;  /* 0x009896800000895d */ /* 0x010fea0003900000 */
[----:B------:R-:W4:Y:S02]  /*9bc0*/  @!P0 SYNCS.PHASECHK.TRANS64 P0, [R0+URZ], R3 ;  /* 0x00000003000085a7 */ /* 0x000f2400080010ff */
[----:B----4-:R-:W-:Y:S05]  /*9bd0*/  @!P0 BRA `(.L_x_151) ;  /* 0xfffffffc00f08947 */ /* 0x010fea000383ffff */
[----:B------:R-:W-:Y:S05]  /*9be0*/  BRA `(.L_x_152) ;  /* 0xffffff9c00487947 */ /* 0x000fea000383ffff */
.L_x_68:
[----:B------:R-:W-:-:S07]  /*9bf0*/  MOV R0, UR5 ;  /* 0x0000000500007c02 */ /* 0x000fce0008000f00 */
.L_x_153:
[----:B-1----:R1:W2:Y:S02]  /*9c00*/  SYNCS.PHASECHK.TRANS64.TRYWAIT P0, [R0+URZ], R3 ;  /* 0x00000003000075a7 */ /* 0x0022a400080011ff */
[----:B--2---:R-:W-:Y:S05]  /*9c10*/  @!P0 NANOSLEEP.SYNCS 0x989680 ;  /* 0x009896800000895d */ /* 0x004fea0003900000 */
[----:B------:R-:W2:Y:S02]  /*9c20*/  @!P0 SYNCS.PHASECHK.TRANS64 P0, [R0+URZ], R3 ;  /* 0x00000003000085a7 */ /* 0x000ea400080010ff */
[----:B--2---:R-:W-:Y:S05]  /*9c30*/  @!P0 BRA `(.L_x_153) ;  /* 0xfffffffc00f08947 */ /* 0x004fea000383ffff */
[----:B------:R-:W-:Y:S05]  /*9c40*/  BRA `(.L_x_154) ;  /* 0xffffff9c00547947 */ /* 0x000fea000383ffff */
.L_x_69:
[----:B------:R-:W-:-:S07]  /*9c50*/  MOV R0, UR5 ;  /* 0x0000000500007c02 */ /* 0x000fce0008000f00 */
.L_x_155:
[----:B-1----:R1:W2:Y:S02]  /*9c60*/  SYNCS.PHASECHK.TRANS64.TRYWAIT P0, [R0+URZ], R3 ;  /* 0x00000003000075a7 */ /* 0x0022a400080011ff */
[----:B--2---:R-:W-:Y:S05]  /*9c70*/  @!P0 NANOSLEEP.SYNCS 0x989680 ;  /* 0x009896800000895d */ /* 0x004fea0003900000 */
[----:B------:R-:W2:Y:S02]  /*9c80*/  @!P0 SYNCS.PHASECHK.TRANS64 P0, [R0+URZ], R3 ;  /* 0x00000003000085a7 */ /* 0x000ea400080010ff */
[----:B--2---:R-:W-:Y:S05]  /*9c90*/  @!P0 BRA `(.L_x_155) ;  /* 0xfffffffc00f08947 */ /* 0x004fea000383ffff */
[----:B------:R-:W-:Y:S05]  /*9ca0*/  BRA `(.L_x_156) ;  /* 0xffffff9c00607947 */ /* 0x000fea000383ffff */
.L_x_70:
[----:B------:R-:W-:-:S07]  /*9cb0*/  MOV R0, UR4 ;  /* 0x0000000400007c02 */ /* 0x000fce0008000f00 */
.L_x_157:
[----:B-1----:R1:W2:Y:S02]  /*9cc0*/  SYNCS.PHASECHK.TRANS64.TRYWAIT P0, [R0+URZ], R3 ;  /* 0x00000003000075a7 */ /* 0x0022a400080011ff */
[----:B--2---:R-:W-:Y:S05]  /*9cd0*/  @!P0 NANOSLEEP.SYNCS 0x989680 ;  /* 0x009896800000895d */ /* 0x004fea0003900000 */
[----:B------:R-:W2:Y:S02]  /*9ce0*/  @!P0 SYNCS.PHASECHK.TRANS64 P0, [R0+URZ], R3 ;  /* 0x00000003000085a7 */ /* 0x000ea400080010ff */
[----:B--2---:R-:W-:Y:S05]  /*9cf0*/  @!P0 BRA `(.L_x_157) ;  /* 0xfffffffc00f08947 */ /* 0x004fea000383ffff */
[----:B------:R-:W-:Y:S05]  /*9d00*/  BRA `(.L_x_158) ;  /* 0xffffff9c006c7947 */ /* 0x000fea000383ffff */
.L_x_75:
[----:B-1----:R1:W2:Y:S02]  /*9d10*/  SYNCS.PHASECHK.TRANS64.TRYWAIT P0, [R8+URZ+0x90], R5 ;  /* 0x00009005080075a7 */ /* 0x0022a400080011ff */
[----:B--2---:R-:W-:Y:S05]  /*9d20*/  @!P0 NANOSLEEP.SYNCS 0x989680 ;  /* 0x009896800000895d */ /* 0x004fea0003900000 */
[----:B------:R-:W2:Y:S02]  /*9d30*/  @!P0 SYNCS.PHASECHK.TRANS64 P0, [R8+URZ+0x90], R5 ;  /* 0x00009005080085a7 */ /* 0x000ea400080010ff */
[----:B--2---:R-:W-:Y:S05]  /*9d40*/  @!P0 BRA `(.L_x_75) ;  /* 0xfffffffc00f08947 */ /* 0x004fea000383ffff */
[----:B------:R-:W-:Y:S05]  /*9d50*/  BRA `(.L_x_159) ;  /* 0xffffffa000b07947 */ /* 0x000fea000383ffff */
.L_x_78:
[----:B------:R-:W-:Y:S07]  /*9d60*/  MOV R0, UR21 ;  /* 0x0000001500007c02 */ /* 0x000fee0008000f00 */
.L_x_160:
[----:B-1----:R1:W2:Y:S02]  /*9d70*/  SYNCS.PHASECHK.TRANS64.TRYWAIT P1, [R0+URZ+0x88], R5 ;  /* 0x00008805000075a7 */ /* 0x0022a400080211ff */
[----:B--2---:R-:W-:Y:S05]  /*9d80*/  @!P1 NANOSLEEP.SYNCS 0x989680 ;  /* 0x009896800000995d */ /* 0x004fea0003900000 */
[----:B------:R-:W2:Y:S02]  /*9d90*/  @!P1 SYNCS.PHASECHK.TRANS64 P1, [R0+URZ+0x88], R5 ;  /* 0x00008805000095a7 */ /* 0x000ea400080210ff */
[----:B--2---:R-:W-:Y:S05]  /*9da0*/  @!P1 BRA `(.L_x_160) ;  /* 0xfffffffc00f09947 */ /* 0x004fea000383ffff */
[----:B------:R-:W-:Y:S05]  /*9db0*/  BRA `(.L_x_77) ;  /* 0xffffffa8002c7947 */ /* 0x000fea000383ffff */
.L_x_81:
[----:B-1----:R-:W-:Y:S07]  /*9dc0*/  MOV R5, UR21 ;  /* 0x0000001500057c02 */ /* 0x002fee0008000f00 */
.L_x_161:
[----:B-1----:R1:W2:Y:S02]  /*9dd0*/  SYNCS.PHASECHK.TRANS64.TRYWAIT P0, [R5+URZ+0x60], R4 ;  /* 0x00006004050075a7 */ /* 0x0022a400080011ff */
[----:B--2---:R-:W-:Y:S05]  /*9de0*/  @!P0 NANOSLEEP.SYNCS 0x989680 ;  /* 0x009896800000895d */ /* 0x004fea0003900000 */
[----:B------:R-:W2:Y:S02]  /*9df0*/  @!P0 SYNCS.PHASECHK.TRANS64 P0, [R5+URZ+0x60], R4 ;  /* 0x00006004050085a7 */ /* 0x000ea400080010ff */
[----:B--2---:R-:W-:Y:S05]  /*9e00*/  @!P0 BRA `(.L_x_161) ;  /* 0xfffffffc00f08947 */ /* 0x004fea000383ffff */
[----:B------:R-:W-:Y:S05]  /*9e10*/  BRA `(.L_x_162) ;  /* 0xffffffa800847947 */ /* 0x000fea000383ffff */
.L_x_82:
[----:B------:R-:W-:Y:S07]  /*9e20*/  MOV R5, UR21 ;  /* 0x0000001500057c02 */ /* 0x000fee0008000f00 */
.L_x_163:
[----:B-1----:R1:W2:Y:S02]  /*9e30*/  SYNCS.PHASECHK.TRANS64.TRYWAIT P0, [R5+URZ+0x68], R4 ;  /* 0x00006804050075a7 */ /* 0x0022a400080011ff */
[----:B--2---:R-:W-:Y:S05]  /*9e40*/  @!P0 NANOSLEEP.SYNCS 0x989680 ;  /* 0x009896800000895d */ /* 0x004fea0003900000 */
[----:B------:R-:W2:Y:S02]  /*9e50*/  @!P0 SYNCS.PHASECHK.TRANS64 P0, [R5+URZ+0x68], R4 ;  /* 0x00006804050085a7 */ /* 0x000ea400080010ff */
[----:B--2---:R-:W-:Y:S05]  /*9e60*/  @!P0 BRA `(.L_x_163) ;  /* 0xfffffffc00f08947 */ /* 0x004fea000383ffff */
[----:B------:R-:W-:Y:S05]  /*9e70*/  BRA `(.L_x_164) ;  /* 0xffffffa800bc7947 */ /* 0x000fea000383ffff */
.L_x_83:
[----:B-1----:R-:W-:Y:S07]  /*9e80*/  MOV R5, UR21 ;  /* 0x0000001500057c02 */ /* 0x002fee0008000f00 */
.L_x_165:
[----:B-1----:R1:W2:Y:S02]  /*9e90*/  SYNCS.PHASECHK.TRANS64.TRYWAIT P0, [R5+URZ+0x70], R4 ;  /* 0x00007004050075a7 */ /* 0x0022a400080011ff */
[----:B--2---:R-:W-:Y:S05]  /*9ea0*/  @!P0 NANOSLEEP.SYNCS 0x989680 ;  /* 0x009896800000895d */ /* 0x004fea0003900000 */
[----:B------:R-:W2:Y:S02]  /*9eb0*/  @!P0 SYNCS.PHASECHK.TRANS64 P0, [R5+URZ+0x70], R4 ;  /* 0x00007004050085a7 */ /* 0x000ea400080010ff */
[----:B--2---:R-:W-:Y:S05]  /*9ec0*/  @!P0 BRA `(.L_x_165) ;  /* 0xfffffffc00f08947 */ /* 0x004fea000383ffff */
[----:B------:R-:W-:Y:S05]  /*9ed0*/  BRA `(.L_x_166) ;  /* 0xffffffac00007947 */ /* 0x000fea000383ffff */
.L_x_84:
[----:B-1----:R-:W-:Y:S07]  /*9ee0*/  MOV R5, UR21 ;  /* 0x0000001500057c02 */ /* 0x002fee0008000f00 */
.L_x_167:
[----:B-1----:R1:W2:Y:S02]  /*9ef0*/  SYNCS.PHASECHK.TRANS64.TRYWAIT P0, [R5+URZ+0x78], R4 ;  /* 0x00007804050075a7 */ /* 0x0022a400080011ff */
[----:B--2---:R-:W-:Y:S05]  /*9f00*/  @!P0 NANOSLEEP.SYNCS 0x989680 ;  /* 0x009896800000895d */ /* 0x004fea0003900000 */
[----:B------:R-:W2:Y:S02]  /*9f10*/  @!P0 SYNCS.PHASECHK.TRANS64 P0, [R5+URZ+0x78], R4 ;  /* 0x00007804050085a7 */ /* 0x000ea400080010ff */
[----:B--2---:R-:W-:Y:S05]  /*9f20*/  @!P0 BRA `(.L_x_167) ;  /* 0xfffffffc00f08947 */ /* 0x004fea000383ffff */
[----:B------:R-:W-:Y:S05]  /*9f30*/  BRA `(.L_x_168) ;  /* 0xffffffac00487947 */ /* 0x000fea000383ffff */
.L_x_86:
[----:B------:R-:W-:-:S07]  /*9f40*/  MOV R0, UR21 ;  /* 0x0000001500007c02 */ /* 0x000fce0008000f00 */
.L_x_169:
[----:B-1----:R1:W2:Y:S02]  /*9f50*/  SYNCS.PHASECHK.TRANS64.TRYWAIT P0, [R0+URZ+0x60], R3 ;  /* 0x00006003000075a7 */ /* 0x0022a400080011ff */
[----:B--2---:R-:W-:Y:S05]  /*9f60*/  @!P0 NANOSLEEP.SYNCS 0x989680 ;  /* 0x009896800000895d */ /* 0x004fea0003900000 */
[----:B------:R-:W2:Y:S02]  /*9f70*/  @!P0 SYNCS.PHASECHK.TRANS64 P0, [R0+URZ+0x60], R3 ;  /* 0x00006003000085a7 */ /* 0x000ea400080010ff */
[----:B--2---:R-:W-:Y:S05]  /*9f80*/  @!P0 BRA `(.L_x_169) ;  /* 0xfffffffc00f08947 */ /* 0x004fea000383ffff */
[----:B------:R-:W-:Y:S05]  /*9f90*/  BRA `(.L_x_170) ;  /* 0xffffffac00bc7947 */ /* 0x000fea000383ffff */
.L_x_87:
[----:B-1----:R-:W-:-:S07]  /*9fa0*/  MOV R0, UR21 ;  /* 0x0000001500007c02 */ /* 0x002fce0008000f00 */
.L_x_171:
[----:B-1----:R1:W2:Y:S02]  /*9fb0*/  SYNCS.PHASECHK.TRANS64.TRYWAIT P0, [R0+URZ+0x68], R3 ;  /* 0x00006803000075a7 */ /* 0x0022a400080011ff */
[----:B--2---:R-:W-:Y:S05]  /*9fc0*/  @!P0 NANOSLEEP.SYNCS 0x989680 ;  /* 0x009896800000895d */ /* 0x004fea0003900000 */
[----:B------:R-:W2:Y:S02]  /*9fd0*/  @!P0 SYNCS.PHASECHK.TRANS64 P0, [R0+URZ+0x68], R3 ;  /* 0x00006803000085a7 */ /* 0x000ea400080010ff */
[----:B--2---:R-:W-:Y:S05]  /*9fe0*/  @!P0 BRA `(.L_x_171) ;  /* 0xfffffffc00f08947 */ /* 0x004fea000383ffff */
[----:B------:R-:W-:Y:S05]  /*9ff0*/  BRA `(.L_x_172) ;  /* 0xffffffac00ac7947 */ /* 0x000fea000383ffff */
.L_x_88:
[----:B-1----:R-:W-:-:S07]  /*a000*/  MOV R0, UR21 ;  /* 0x0000001500007c02 */ /* 0x002fce0008000f00 */
.L_x_173:
[----:B-1----:R1:W2:Y:S02]  /*a010*/  SYNCS.PHASECHK.TRANS64.TRYWAIT P0, [R0+URZ+0x70], R3 ;  /* 0x00007003000075a7 */ /* 0x0022a400080011ff */
[----:B--2---:R-:W-:Y:S05]  /*a020*/  @!P0 NANOSLEEP.SYNCS 0x989680 ;  /* 0x009896800000895d */ /* 0x004fea0003900000 */
[----:B------:R-:W2:Y:S02]  /*a030*/  @!P0 SYNCS.PHASECHK.TRANS64 P0, [R0+URZ+0x70], R3 ;  /* 0x00007003000085a7 */ /* 0x000ea400080010ff */
[----:B--2---:R-:W-:Y:S05]  /*a040*/  @!P0 BRA `(.L_x_173) ;  /* 0xfffffffc00f08947 */ /* 0x004fea000383ffff */
[----:B------:R-:W-:Y:S05]  /*a050*/  BRA `(.L_x_174) ;  /* 0xffffffac009c7947 */ /* 0x000fea000383ffff */
.L_x_90:
[----:B-1----:R1:W2:Y:S02]  /*a060*/  SYNCS.PHASECHK.TRANS64.TRYWAIT P0, [R3+URZ+0x90], R0 ;  /* 0x00009000030075a7 */ /* 0x0022a400080011ff */
[----:B--2---:R-:W-:Y:S05]  /*a070*/  @!P0 NANOSLEEP.SYNCS 0x989680 ;  /* 0x009896800000895d */ /* 0x004fea0003900000 */
[----:B------:R-:W2:Y:S02]  /*a080*/  @!P0 SYNCS.PHASECHK.TRANS64 P0, [R3+URZ+0x90], R0 ;  /* 0x00009000030085a7 */ /* 0x000ea400080010ff */
[----:B--2---:R-:W-:Y:S05]  /*a090*/  @!P0 BRA `(.L_x_90) ;  /* 0xfffffffc00f08947 */ /* 0x004fea000383ffff */
[----:B------:R-:W-:Y:S05]  /*a0a0*/  BRA `(.L_x_175) ;  /* 0xffffffb0006c7947 */ /* 0x000fea000383ffff */
.L_x_101:
[----:B--2---:R2:W1:Y:S02]  /*a0b0*/  SYNCS.PHASECHK.TRANS64.TRYWAIT P1, [R2+URZ+0x40], R3 ;  /* 0x00004003020075a7 */ /* 0x00446400080211ff */
[----:B-1----:R-:W-:Y:S05]  /*a0c0*/  @!P1 NANOSLEEP.SYNCS 0x989680 ;  /* 0x009896800000995d */ /* 0x002fea0003900000 */
[----:B------:R-:W1:Y:S02]  /*a0d0*/  @!P1 SYNCS.PHASECHK.TRANS64 P1, [R2+URZ+0x40], R3 ;  /* 0x00004003020095a7 */ /* 0x000e6400080210ff */
[----:B-1----:R-:W-:Y:S05]  /*a0e0*/  @!P1 BRA `(.L_x_101) ;  /* 0xfffffffc00f09947 */ /* 0x002fea000383ffff */
[----:B------:R-:W-:Y:S05]  /*a0f0*/  BRA `(.L_x_100) ;  /* 0xffffffbc00e47947 */ /* 0x000fea000383ffff */
.L_x_103:
[----:B--2---:R2:W4:Y:S02]  /*a100*/  SYNCS.PHASECHK.TRANS64.TRYWAIT P0, [R71+URZ+0xb0], R4 ;  /* 0x0000b004470075a7 */ /* 0x00452400080011ff */
[----:B----4-:R-:W-:Y:S05]  /*a110*/  @!P0 NANOSLEEP.SYNCS 0x989680 ;  /* 0x009896800000895d */ /* 0x010fea0003900000 */
[----:B------:R-:W4:Y:S02]  /*a120*/  @!P0 SYNCS.PHASECHK.TRANS64 P0, [R71+URZ+0xb0], R4 ;  /* 0x0000b004470085a7 */ /* 0x000f2400080010ff */
[----:B----4-:R-:W-:Y:S05]  /*a130*/  @!P0 BRA `(.L_x_103) ;  /* 0xfffffffc00f08947 */ /* 0x010fea000383ffff */
[----:B------:R-:W-:Y:S05]  /*a140*/  BRA `(.L_x_102) ;  /* 0xffffffc000347947 */ /* 0x000fea000383ffff */
.L_x_111:
[----:B---3--:R3:W4:Y:S02]  /*a150*/  SYNCS.PHASECHK.TRANS64.TRYWAIT P0, [R112+URZ+0x40], R3 ;  /* 0x00004003700075a7 */ /* 0x00872400080011ff */
[----:B----4-:R-:W-:Y:S05]  /*a160*/  @!P0 NANOSLEEP.SYNCS 0x989680 ;  /* 0x009896800000895d */ /* 0x010fea0003900000 */
[----:B------:R-:W4:Y:S02]  /*a170*/  @!P0 SYNCS.PHASECHK.TRANS64 P0, [R112+URZ+0x40], R3 ;  /* 0x00004003700085a7 */ /* 0x000f2400080010ff */
[----:B----4-:R-:W-:Y:S05]  /*a180*/  @!P0 BRA `(.L_x_111) ;  /* 0xfffffffc00f08947 */ /* 0x010fea000383ffff */
[----:B------:R-:W-:Y:S05]  /*a190*/  BRA `(.L_x_110) ;  /* 0xffffffcc00287947 */ /* 0x000fea000383ffff */
.L_x_119:
[----:B---3--:R3:W4:Y:S02]  /*a1a0*/  SYNCS.PHASECHK.TRANS64.TRYWAIT P0, [R112+URZ+0x40], R5 ;  /* 0x00004005700075a7 */ /* 0x00872400080011ff */
[----:B----4-:R-:W-:Y:S05]  /*a1b0*/  @!P0 NANOSLEEP.SYNCS 0x989680 ;  /* 0x009896800000895d */ /* 0x010fea0003900000 */
[----:B------:R-:W4:Y:S02]  /*a1c0*/  @!P0 SYNCS.PHASECHK.TRANS64 P0, [R112+URZ+0x40], R5 ;  /* 0x00004005700085a7 */ /* 0x000f2400080010ff */
[----:B----4-:R-:W-:Y:S05]  /*a1d0*/  @!P0 BRA `(.L_x_119) ;  /* 0xfffffffc00f08947 */ /* 0x010fea000383ffff */
[----:B------:R-:W-:Y:S05]  /*a1e0*/  BRA `(.L_x_118) ;  /* 0xffffffd800687947 */ /* 0x000fea000383ffff */
.L_x_127:
[----:B---3--:R3:W4:Y:S02]  /*a1f0*/  SYNCS.PHASECHK.TRANS64.TRYWAIT P0, [R102+URZ+0x40], R3 ;  /* 0x00004003660075a7 */ /* 0x00872400080011ff */
[----:B----4-:R-:W-:Y:S05]  /*a200*/  @!P0 NANOSLEEP.SYNCS 0x989680 ;  /* 0x009896800000895d */ /* 0x010fea0003900000 */
[----:B------:R-:W4:Y:S02]  /*a210*/  @!P0 SYNCS.PHASECHK.TRANS64 P0, [R102+URZ+0x40], R3 ;  /* 0x00004003660085a7 */ /* 0x000f2400080010ff */
[----:B----4-:R-:W-:Y:S05]  /*a220*/  @!P0 BRA `(.L_x_127) ;  /* 0xfffffffc00f08947 */ /* 0x010fea000383ffff */
[----:B------:R-:W-:Y:S05]  /*a230*/  BRA `(.L_x_126) ;  /* 0xffffffe400b47947 */ /* 0x000fea000383ffff */
        .weak           $__internal_0_$__cuda_sm10x_tcgen05_guardrail_trap_col_being_dealloced_not_returned_by_alloc
        .type           $__internal_0_$__cuda_sm10x_tcgen05_guardrail_trap_col_being_dealloced_not_returned_by_alloc,@function
        .size           $__internal_0_$__cuda_sm10x_tcgen05_guardrail_trap_col_being_dealloced_not_returned_by_alloc,($__internal_1_$__cuda_sm10x_tcgen05_guardrail_trap_phase_invalid_during_alloc - $__internal_0_$__cuda_sm10x_tcgen05_guardrail_trap_col_being_dealloced_not_returned_by_alloc)
$__internal_0_$__cuda_sm10x_tcgen05_guardrail_trap_col_being_dealloced_not_returned_by_alloc:
[----:B------:R-:W-:Y:S05]  /*a240*/  BPT.TRAP 0x1 ;  /* 0x000000040000795c */ /* 0x000fea0000300000 */
[----:B------:R-:W-:-:S04]  /*a250*/  HFMA2 R3, -RZ, RZ, 0, 0 ;  /* 0x00000000ff037431 */ /* 0x000fc800000001ff */
[----:B------:R-:W-:Y:S05]  /*a260*/  RET.REL.NODEC R2 `(_ZN7cutlass13device_kernelINS_4gemm6kernel13GemmUniversalIN4cute5tupleIJiiiiEEENS1_10collective13CollectiveMmaINS1_35MainloopSm100TmaUmmaWarpSpecializedILi4ELi2ELi4ENS5_IJNS4_1CILi2EEENSA_ILi1EEESC_EEEEENS5_IJNSA_ILi64EEENSA_ILi256EEESF_EEENS_12float_e5m2_tENS5_IJlSC_lEEESI_SJ_NS4_8TiledMMAINS4_8MMA_AtomIJNS4_10MMA_TraitsINS4_19SM100_MMA_F8F6F4_SSEJSI_SI_fSF_SG_NS4_17integral_constantINS4_4UMMA5MajorELSQ_0EEESR_NSO_INSP_7ScaleInELSS_0EEEST_EEEEEENS4_6LayoutINS5_IJSC_SC_SC_EEENS5_IJNSA_ILi0EEESY_SY_EEEEENS5_IJNS4_10UnderscoreES11_S11_EEEEENS4_13SM90_TMA_LOADENS4_14ComposedLayoutINS4_7SwizzleILi2ELi4ELi3EEENS4_18smem_ptr_flag_bitsILi8EEENSW_INS5_IJNSA_ILi8EEESF_EEENS5_IJSF_SC_EEEEEEEvNS4_8identityENS4_23SM90_TMA_LOAD_MULTICASTES1E_vS1F_EENS_8epilogue10collective18CollectiveEpilogueINS1I_23Sm100TmaWarpSpecializedILi4ELi2ELi32ELb0ELb0EEEJSH_NS5_IJNSW_ISF_SC_EES1N_EEESI_SJ_SI_SJ_NS1I_6fusion15FusionCallbacksIS1M_NS1P_17LinearCombinationISI_fSI_fLNS_15FloatRoundStyleE2EEESH_S1O_JEEENS4_5SM1004TMEM4LOAD26SM100_TMEM_LOAD_16dp32b32xES14_S1E_NS4_39AutoVectorizingCopyWithAssumedAlignmentILi128EEENS4_14SM90_TMA_STOREES1E_S20_S20_EEEvvEEEEvNT_6ParamsE) ;  /* 0xffffff5c02647950 */ /* 0x000fea0003c3ffff */
        .weak           $__internal_1_$__cuda_sm10x_tcgen05_guardrail_trap_phase_invalid_during_alloc
        .type           $__internal_1_$__cuda_sm10x_tcgen05_guardrail_trap_phase_invalid_during_alloc,@function
        .size           $__internal_1_$__cuda_sm10x_tcgen05_guardrail_trap_phase_invalid_during_alloc,($__internal_2_$__cuda_sm10x_tcgen05_guardrail_trap_unallocated_columns_being_dealloced - $__internal_1_$__cuda_sm10x_tcgen05_guardrail_trap_phase_invalid_during_alloc)
$__internal_1_$__cuda_sm10x_tcgen05_guardrail_trap_phase_invalid_during_alloc:
[----:B------:R-:W-:Y:S05]  /*a270*/  BPT.TRAP 0x1 ;  /* 0x000000040000795c */ /* 0x000fea0000300000 */
[----:B------:R-:W-:-:S04]  /*a280*/  MOV R5, 0x0 ;  /* 0x0000000000057802 */ /* 0x000fc80000000f00 */
[----:B------:R-:W-:Y:S05]  /*a290*/  RET.REL.NODEC R4 `(_ZN7cutlass13device_kernelINS_4gemm6kernel13GemmUniversalIN4cute5tupleIJiiiiEEENS1_10collective13CollectiveMmaINS1_35MainloopSm100TmaUmmaWarpSpecializedILi4ELi2ELi4ENS5_IJNS4_1CILi2EEENSA_ILi1EEESC_EEEEENS5_IJNSA_ILi64EEENSA_ILi256EEESF_EEENS_12float_e5m2_tENS5_IJlSC_lEEESI_SJ_NS4_8TiledMMAINS4_8MMA_AtomIJNS4_10MMA_TraitsINS4_19SM100_MMA_F8F6F4_SSEJSI_SI_fSF_SG_NS4_17integral_constantINS4_4UMMA5MajorELSQ_0EEESR_NSO_INSP_7ScaleInELSS_0EEEST_EEEEEENS4_6LayoutINS5_IJSC_SC_SC_EEENS5_IJNSA_ILi0EEESY_SY_EEEEENS5_IJNS4_10UnderscoreES11_S11_EEEEENS4_13SM90_TMA_LOADENS4_14ComposedLayoutINS4_7SwizzleILi2ELi4ELi3EEENS4_18smem_ptr_flag_bitsILi8EEENSW_INS5_IJNSA_ILi8EEESF_EEENS5_IJSF_SC_EEEEEEEvNS4_8identityENS4_23SM90_TMA_LOAD_MULTICASTES1E_vS1F_EENS_8epilogue10collective18CollectiveEpilogueINS1I_23Sm100TmaWarpSpecializedILi4ELi2ELi32ELb0ELb0EEEJSH_NS5_IJNSW_ISF_SC_EES1N_EEESI_SJ_SI_SJ_NS1I_6fusion15FusionCallbacksIS1M_NS1P_17LinearCombinationISI_fSI_fLNS_15FloatRoundStyleE2EEESH_S1O_JEEENS4_5SM1004TMEM4LOAD26SM100_TMEM_LOAD_16dp32b32xES14_S1E_NS4_39AutoVectorizingCopyWithAssumedAlignmentILi128EEENS4_14SM90_TMA_STOREES1E_S20_S20_EEEvvEEEEvNT_6ParamsE) ;  /* 0xffffff5c04587950 */ /* 0x000fea0003c3ffff */
        .weak           $__internal_2_$__cuda_sm10x_tcgen05_guardrail_trap_unallocated_columns_being_dealloced
        .type           $__internal_2_$__cuda_sm10x_tcgen05_guardrail_trap_unallocated_columns_being_dealloced,@function
        .size           $__internal_2_$__cuda_sm10x_tcgen05_guardrail_trap_unallocated_columns_being_dealloced,(.L_x_177 - $__internal_2_$__cuda_sm10x_tcgen05_guardrail_trap_unallocated_columns_being_dealloced)
$__internal_2_$__cuda_sm10x_tcgen05_guardrail_trap_unallocated_columns_being_dealloced:
[----:B------:R-:W-:Y:S05]  /*a2a0*/  BPT.TRAP 0x1 ;  /* 0x000000040000795c */ /* 0x000fea0000300000 */
[----:B------:R-:W-:-:S04]  /*a2b0*/  HFMA2 R3, -RZ, RZ, 0, 0 ;  /* 0x00000000ff037431 */ /* 0x000fc800000001ff */
[----:B------:R-:W-:Y:S05]  /*a2c0*/  RET.REL.NODEC R2 `(_ZN7cutlass13device_kernelINS_4gemm6kernel13GemmUniversalIN4cute5tupleIJiiiiEEENS1_10collective13CollectiveMmaINS1_35MainloopSm100TmaUmmaWarpSpecializedILi4ELi2ELi4ENS5_IJNS4_1CILi2EEENSA_ILi1EEESC_EEEEENS5_IJNSA_ILi64EEENSA_ILi256EEESF_EEENS_12float_e5m2_tENS5_IJlSC_lEEESI_SJ_NS4_8TiledMMAINS4_8MMA_AtomIJNS4_10MMA_TraitsINS4_19SM100_MMA_F8F6F4_SSEJSI_SI_fSF_SG_NS4_17integral_constantINS4_4UMMA5MajorELSQ_0EEESR_NSO_INSP_7ScaleInELSS_0EEEST_EEEEEENS4_6LayoutINS5_IJSC_SC_SC_EEENS5_IJNSA_ILi0EEESY_SY_EEEEENS5_IJNS4_10UnderscoreES11_S11_EEEEENS4_13SM90_TMA_LOADENS4_14ComposedLayoutINS4_7SwizzleILi2ELi4ELi3EEENS4_18smem_ptr_flag_bitsILi8EEENSW_INS5_IJNSA_ILi8EEESF_EEENS5_IJSF_SC_EEEEEEEvNS4_8identityENS4_23SM90_TMA_LOAD_MULTICASTES1E_vS1F_EENS_8epilogue10collective18CollectiveEpilogueINS1I_23Sm100TmaWarpSpecializedILi4ELi2ELi32ELb0ELb0EEEJSH_NS5_IJNSW_ISF_SC_EES1N_EEESI_SJ_SI_SJ_NS1I_6fusion15FusionCallbacksIS1M_NS1P_17LinearCombinationISI_fSI_fLNS_15FloatRoundStyleE2EEESH_S1O_JEEENS4_5SM1004TMEM4LOAD26SM100_TMEM_LOAD_16dp32b32xES14_S1E_NS4_39AutoVectorizingCopyWithAssumedAlignmentILi128EEENS4_14SM90_TMA_STOREES1E_S20_S20_EEEvvEEEEvNT_6ParamsE) ;  /* 0xffffff5c024c7950 */ /* 0x000fea0003c3ffff */
.L_x_176:
[----:B------:R-:W-:-:S00]  /*a2d0*/  BRA `(.L_x_176) ;  /* 0xfffffffc00fc7947 */ /* 0x000fc0000383ffff */
[----:B------:R-:W-:-:S00]  /*a2e0*/  NOP ;  /* 0x0000000000007918 */ /* 0x000fc00000000000 */
        /* <DEDUP_REMOVED lines=9> */
.L_x_177:


//--------------------- .nv.global.init           --------------------------
	.section	.nv.global.init,"aw",@progbits
.nv.global.init:
	.type		$str$27,@object
	.size		$str$27,($str$28 - $str$27)
$str$27:
        /*0000*/ 	.byte	0x28, 0x61, 0x64, 0x64, 0x72, 0x65, 0x73, 0x73, 0x20, 0x26, 0x20, 0x6d, 0x61, 0x73, 0x6b, 0x29
        /*0010*/ 	.byte	0x20, 0x3d, 0x3d, 0x20, 0x30, 0x00
	.type		$str$28,@object
	.size		$str$28,($str$26 - $str$28)
$str$28:
        /*0016*/ 	.byte	0x2f, 0x74, 0x6d, 0x70, 0x2f, 0x63, 0x75, 0x74, 0x6c, 0x61, 0x73, 0x73, 0x5f, 0x73, 0x77, 0x65
        /*0026*/ 	.byte	0x65, 0x70, 0x5f, 0x73, 0x72, 0x63, 0x2f, 0x69, 0x6e, 0x63, 0x6c, 0x75, 0x64, 0x65, 0x2f, 0x63
        /*0036*/ 	.byte	0x75, 0x74, 0x65, 0x2f, 0x70, 0x6f, 0x69, 0x6e, 0x74, 0x65, 0x72, 0x5f, 0x66, 0x6c, 0x61, 0x67
        /*0046*/ 	.byte	0x67, 0x65, 0x64, 0x2e, 0x68, 0x70, 0x70, 0x00
	.type		$str$26,@object
	.size		$str$26,($str$25 - $str$26)
$str$26:
        /*004e*/ 	.byte	0x2f, 0x74, 0x6d, 0x70, 0x2f, 0x63, 0x75, 0x74, 0x6c, 0x61, 0x73, 0x73, 0x5f, 0x73, 0x77, 0x65
        /*005e*/ 	.byte	0x65, 0x70, 0x5f, 0x73, 0x72, 0x63, 0x2f, 0x69, 0x6e, 0x63, 0x6c, 0x75, 0x64, 0x65, 0x2f, 0x63
        /*006e*/ 	.byte	0x75, 0x74, 0x65, 0x2f, 0x61, 0x74, 0x6f, 0x6d, 0x2f, 0x63, 0x6f, 0x70, 0x79, 0x5f, 0x74, 0x72
        /*007e*/ 	.byte	0x61, 0x69, 0x74, 0x73, 0x5f, 0x73, 0x6d, 0x31, 0x30, 0x30, 0x2e, 0x68, 0x70, 0x70, 0x00
	.type		$str$25,@object
	.size		$str$25,(__unnamed_1 - $str$25)
$str$25:
        /*008d*/ 	.byte	0x28, 0x28, 0x75, 0x69, 0x6e, 0x74, 0x33, 0x32, 0x5f, 0x74, 0x28, 0x74, 0x68, 0x72, 0x65, 0x61
        /*009d*/ 	.byte	0x64, 0x49, 0x64, 0x78, 0x2e, 0x78, 0x29, 0x20, 0x2f, 0x20, 0x33, 0x32, 0x29, 0x20, 0x25, 0x20
        /*00ad*/ 	.byte	0x34, 0x29, 0x20, 0x3d, 0x3d, 0x20, 0x28, 0x28, 0x28, 0x74, 0x6d, 0x65, 0x6d, 0x5f, 0x61, 0x64
        /*00bd*/ 	.byte	0x64, 0x72, 0x20, 0x3e, 0x3e, 0x20, 0x31, 0x36, 0x29, 0x20, 0x2f, 0x20, 0x33, 0x32, 0x29, 0x20
        /*00cd*/ 	.byte	0x25, 0x20, 0x34, 0x29, 0x00
	.type		__unnamed_1,@object
	.size		__unnamed_1,(__unnamed_2 - __unnamed_1)
__unnamed_1:
        /*00d2*/ 	.byte	0x61, 0x75, 0x74, 0x6f, 0x20, 0x63, 0x75, 0x74, 0x65, 0x3a, 0x3a, 0x61, 0x73, 0x5f, 0x70, 0x6f
        /* <DEDUP_REMOVED lines=24> */
        /*0262*/ 	.byte	0x3c, 0x34, 0x30, 0x39, 0x36, 0x3e, 0x3e, 0x3e, 0x3e, 0x5d, 0x00
	.type		__unnamed_2,@object
	.size		__unnamed_2,(__unnamed_3 - __unnamed_2)
__unnamed_2:
        /* <DEDUP_REMOVED lines=26> */
	.type		__unnamed_3,@object
	.size		__unnamed_3,(.L_3 - __unnamed_3)
__unnamed_3:
        /* <DEDUP_REMOVED lines=40> */
        /*0688*/ 	.byte	0x74, 0x65, 0x3a, 0x3a, 0x43, 0x3c, 0x30, 0x3e, 0x3e, 0x3e, 0x3e, 0x5d, 0x00
.L_3:


//--------------------- .nv.shared._ZN7cutlass13device_kernelINS_4gemm6kernel13GemmUniversalIN4cute5tupleIJiiiiEEENS1_10collective13CollectiveMmaINS1_35MainloopSm100TmaUmmaWarpSpecializedILi4ELi2ELi4ENS5_IJNS4_1CILi2EEENSA_ILi1EEESC_EEEEENS5_IJNSA_ILi64EEENSA_ILi256EEESF_EEENS_12float_e5m2_tENS5_IJlSC_lEEESI_SJ_NS4_8TiledMMAINS4_8MMA_AtomIJNS4_10MMA_TraitsINS4_19SM100_MMA_F8F6F4_SSEJSI_SI_fSF_SG_NS4_17integral_constantINS4_4UMMA5MajorELSQ_0EEESR_NSO_INSP_7ScaleInELSS_0EEEST_EEEEEENS4_6LayoutINS5_IJSC_SC_SC_EEENS5_IJNSA_ILi0EEESY_SY_EEEEENS5_IJNS4_10UnderscoreES11_S11_EEEEENS4_13SM90_TMA_LOADENS4_14ComposedLayoutINS4_7SwizzleILi2ELi4ELi3EEENS4_18smem_ptr_flag_bitsILi8EEENSW_INS5_IJNSA_ILi8EEESF_EEENS5_IJSF_SC_EEEEEEEvNS4_8identityENS4_23SM90_TMA_LOAD_MULTICASTES1E_vS1F_EENS_8epilogue10collective18CollectiveEpilogueINS1I_23Sm100TmaWarpSpecializedILi4ELi2ELi32ELb0ELb0EEEJSH_NS5_IJNSW_ISF_SC_EES1N_EEESI_SJ_SI_SJ_NS1I_6fusion15FusionCallbacksIS1M_NS1P_17LinearCombinationISI_fSI_fLNS_15FloatRoundStyleE2EEESH_S1O_JEEENS4_5SM1004TMEM4LOAD26SM100_TMEM_LOAD_16dp32b32xES14_S1E_NS4_39AutoVectorizingCopyWithAssumedAlignmentILi128EEENS4_14SM90_TMA_STOREES1E_S20_S20_EEEvvEEEEvNT_6ParamsE --------------------------
	.section	.nv.shared._ZN7cutlass13device_kernelINS_4gemm6kernel13GemmUniversalIN4cute5tupleIJiiiiEEENS1_10collective13CollectiveMmaINS1_35MainloopSm100TmaUmmaWarpSpecializedILi4ELi2ELi4ENS5_IJNS4_1CILi2EEENSA_ILi1EEESC_EEEEENS5_IJNSA_ILi64EEENSA_ILi256EEESF_EEENS_12float_e5m2_tENS5_IJlSC_lEEESI_SJ_NS4_8TiledMMAINS4_8MMA_AtomIJNS4_10MMA_TraitsINS4_19SM100_MMA_F8F6F4_SSEJSI_SI_fSF_SG_NS4_17integral_constantINS4_4UMMA5MajorELSQ_0EEESR_NSO_INSP_7ScaleInELSS_0EEEST_EEEEEENS4_6LayoutINS5_IJSC_SC_SC_EEENS5_IJNSA_ILi0EEESY_SY_EEEEENS5_IJNS4_10UnderscoreES11_S11_EEEEENS4_13SM90_TMA_LOADENS4_14ComposedLayoutINS4_7SwizzleILi2ELi4ELi3EEENS4_18smem_ptr_flag_bitsILi8EEENSW_INS5_IJNSA_ILi8EEESF_EEENS5_IJSF_SC_EEEEEEEvNS4_8identityENS4_23SM90_TMA_LOAD_MULTICASTES1E_vS1F_EENS_8epilogue10collective18CollectiveEpilogueINS1I_23Sm100TmaWarpSpecializedILi4ELi2ELi32ELb0ELb0EEEJSH_NS5_IJNSW_ISF_SC_EES1N_EEESI_SJ_SI_SJ_NS1I_6fusion15FusionCallbacksIS1M_NS1P_17LinearCombinationISI_fSI_fLNS_15FloatRoundStyleE2EEESH_S1O_JEEENS4_5SM1004TMEM4LOAD26SM100_TMEM_LOAD_16dp32b32xES14_S1E_NS4_39AutoVectorizingCopyWithAssumedAlignmentILi128EEENS4_14SM90_TMA_STOREES1E_S20_S20_EEEvvEEEEvNT_6ParamsE,"aw",@nobits
	.sectionflags	@""
	.align	16
	.zero		1024


//--------------------- .nv.shared.reserved.0     --------------------------
	.section	.nv.shared.reserved.0,"aw",@nobits
	.weak		__nv_reservedSMEM_offset_0_alias
	.size		__nv_reservedSMEM_offset_0_alias, 0, 64
	.other		__nv_reservedSMEM_offset_0_alias,@"STO_CUDA_RESERVED_SHARED STV_DEFAULT"
__nv_reservedSMEM_offset_0_alias:
	.zero		0
.nv.shared.reserved.0:
	.zero		64
	.weak		__nv_reservedSMEM_tcgen05_partition
	.type		__nv_reservedSMEM_tcgen05_partition,@object
	.size		__nv_reservedSMEM_tcgen05_partition,(.L_0 - __nv_reservedSMEM_tcgen05_partition)
__nv_reservedSMEM_tcgen05_partition:
	.zero		32
.L_0:


//--------------------- .nv.global                --------------------------
	.section	.nv.global,"aw",@nobits
.nv.global:
	.type		_ZN39_INTERNAL_8c52eeab_4_k_cu_09fe1825_91334cute1_E,@object
	.size		_ZN39_INTERNAL_8c52eeab_4_k_cu_09fe1825_91334cute1_E,(_ZN39_INTERNAL_8c52eeab_4_k_cu_09fe1825_91334cuda3std3__45__cpo6cbeginE - _ZN39_INTERNAL_8c52eeab_4_k_cu_09fe1825_91334cute1_E)
_ZN39_INTERNAL_8c52eeab_4_k_cu_09fe1825_91334cute1_E:
	.zero		1
	.type		_ZN39_INTERNAL_8c52eeab_4_k_cu_09fe1825_91334cuda3std3__45__cpo6cbeginE,@object
	.size		_ZN39_INTERNAL_8c52eeab_4_k_cu_09fe1825_91334cuda3std3__45__cpo6cbeginE,(_ZN39_INTERNAL_8c52eeab_4_k_cu_09fe1825_91334cuda3std3__48in_placeE - _ZN39_INTERNAL_8c52eeab_4_k_cu_09fe1825_91334cuda3std3__45__cpo6cbeginE)
_ZN39_INTERNAL_8c52eeab_4_k_cu_09fe1825_91334cuda3std3__45__cpo6cbeginE:
	.zero		1
	.type		_ZN39_INTERNAL_8c52eeab_4_k_cu_09fe1825_91334cuda3std3__48in_placeE,@object
	.size		_ZN39_INTERNAL_8c52eeab_4_k_cu_09fe1825_91334cuda3std3__48in_placeE,(_ZN39_INTERNAL_8c52eeab_4_k_cu_09fe1825_91334cuda3std6ranges3__45__cpo9iter_moveE - _ZN39_INTERNAL_8c52eeab_4_k_cu_09fe1825_91334cuda3std3__48in_placeE)
_ZN39_INTERNAL_8c52eeab_4_k_cu_09fe1825_91334cuda3std3__48in_placeE:
	.zero		1
	.type		_ZN39_INTERNAL_8c52eeab_4_k_cu_09fe1825_91334cuda3std6ranges3__45__cpo9iter_moveE,@object
	.size		_ZN39_INTERNAL_8c52eeab_4_k_cu_09fe1825_91334cuda3std6ranges3__45__cpo9iter_moveE,(_ZN39_INTERNAL_8c52eeab_4_k_cu_09fe1825_91334cuda3std3__45__cpo5beginE - _ZN39_INTERNAL_8c52eeab_4_k_cu_09fe1825_91334cuda3std6ranges3__45__cpo9iter_moveE)
_ZN39_INTERNAL_8c52eeab_4_k_cu_09fe1825_91334cuda3std6ranges3__45__cpo9iter_moveE:
	.zero		1
	.type		_ZN39_INTERNAL_8c52eeab_4_k_cu_09fe1825_91334cuda3std3__45__cpo5beginE,@object
	.size		_ZN39_INTERNAL_8c52eeab_4_k_cu_09fe1825_91334cuda3std3__45__cpo5beginE,(_ZN39_INTERNAL_8c52eeab_4_k_cu_09fe1825_91334cuda3std3__441_GLOBAL__N__8c52eeab_4_k_cu_09fe1825_91336ignoreE - _ZN39_INTERNAL_8c52eeab_4_k_cu_09fe1825_91334cuda3std3__45__cpo5beginE)
_ZN39_INTERNAL_8c52eeab_4_k_cu_09fe1825_91334cuda3std3__45__cpo5beginE:
	.zero		1
	.type		_ZN39_INTERNAL_8c52eeab_4_k_cu_09fe1825_91334cuda3std3__441_GLOBAL__N__8c52eeab_4_k_cu_09fe1825_91336ignoreE,@object
	.size		_ZN39_INTERNAL_8c52eeab_4_k_cu_09fe1825_91334cuda3std3__441_GLOBAL__N__8c52eeab_4_k_cu_09fe1825_91336ignoreE,(_ZN39_INTERNAL_8c52eeab_4_k_cu_09fe1825_91334cute7productE - _ZN39_INTERNAL_8c52eeab_4_k_cu_09fe1825_91334cuda3std3__441_GLOBAL__N__8c52eeab_4_k_cu_09fe1825_91336ignoreE)
_ZN39_INTERNAL_8c52eeab_4_k_cu_09fe1825_91334cuda3std3__441_GLOBAL__N__8c52eeab_4_k_cu_09fe1825_91336ignoreE:
	.zero		1
	.type		_ZN39_INTERNAL_8c52eeab_4_k_cu_09fe1825_91334cute7productE,@object
	.size		_ZN39_INTERNAL_8c52eeab_4_k_cu_09fe1825_91334cute7productE,(_ZN39_INTERNAL_8c52eeab_4_k_cu_09fe1825_91334cuda3std3__45__cpo3endE - _ZN39_INTERNAL_8c52eeab_4_k_cu_09fe1825_91334cute7productE)
_ZN39_INTERNAL_8c52eeab_4_k_cu_09fe1825_91334cute7productE:
	.zero		1
	.type		_ZN39_INTERNAL_8c52eeab_4_k_cu_09fe1825_91334cuda3std3__45__cpo3endE,@object
	.size		_ZN39_INTERNAL_8c52eeab_4_k_cu_09fe1825_91334cuda3std3__45__cpo3endE,(_ZN39_INTERNAL_8c52eeab_4_k_cu_09fe1825_91334cuda3std3__419piecewise_constructE - _ZN39_INTERNAL_8c52eeab_4_k_cu_09fe1825_91334cuda3std3__45__cpo3endE)
_ZN39_INTERNAL_8c52eeab_4_k_cu_09fe1825_91334cuda3std3__45__cpo3endE:
	.zero		1
	.type		_ZN39_INTERNAL_8c52eeab_4_k_cu_09fe1825_91334cuda3std3__419piecewise_constructE,@object
	.size		_ZN39_INTERNAL_8c52eeab_4_k_cu_09fe1825_91334cuda3std3__419piecewise_constructE,(_ZN39_INTERNAL_8c52eeab_4_k_cu_09fe1825_91334cuda3std3__45__cpo4cendE - _ZN39_INTERNAL_8c52eeab_4_k_cu_09fe1825_91334cuda3std3__419piecewise_constructE)
_ZN39_INTERNAL_8c52eeab_4_k_cu_09fe1825_91334cuda3std3__419piecewise_constructE:
	.zero		1
	.type		_ZN39_INTERNAL_8c52eeab_4_k_cu_09fe1825_91334cuda3std3__45__cpo4cendE,@object
	.size		_ZN39_INTERNAL_8c52eeab_4_k_cu_09fe1825_91334cuda3std3__45__cpo4cendE,(_ZN39_INTERNAL_8c52eeab_4_k_cu_09fe1825_91334cuda3std6ranges3__45__cpo4swapE - _ZN39_INTERNAL_8c52eeab_4_k_cu_09fe1825_91334cuda3std3__45__cpo4cendE)
_ZN39_INTERNAL_8c52eeab_4_k_cu_09fe1825_91334cuda3std3__45__cpo4cendE:
	.zero		1
	.type		_ZN39_INTERNAL_8c52eeab_4_k_cu_09fe1825_91334cuda3std6ranges3__45__cpo4swapE,@object
	.size		_ZN39_INTERNAL_8c52eeab_4_k_cu_09fe1825_91334cuda3std6ranges3__45__cpo4swapE,(.L_11 - _ZN39_INTERNAL_8c52eeab_4_k_cu_09fe1825_91334cuda3std6ranges3__45__cpo4swapE)
_ZN39_INTERNAL_8c52eeab_4_k_cu_09fe1825_91334cuda3std6ranges3__45__cpo4swapE:
	.zero		1
.L_11:


//--------------------- .nv.constant0._ZN7cutlass13device_kernelINS_4gemm6kernel13GemmUniversalIN4cute5tupleIJiiiiEEENS1_10collective13CollectiveMmaINS1_35MainloopSm100TmaUmmaWarpSpecializedILi4ELi2ELi4ENS5_IJNS4_1CILi2EEENSA_ILi1EEESC_EEEEENS5_IJNSA_ILi64EEENSA_ILi256EEESF_EEENS_12float_e5m2_tENS5_IJlSC_lEEESI_SJ_NS4_8TiledMMAINS4_8MMA_AtomIJNS4_10MMA_TraitsINS4_19SM100_MMA_F8F6F4_SSEJSI_SI_fSF_SG_NS4_17integral_constantINS4_4UMMA5MajorELSQ_0EEESR_NSO_INSP_7ScaleInELSS_0EEEST_EEEEEENS4_6LayoutINS5_IJSC_SC_SC_EEENS5_IJNSA_ILi0EEESY_SY_EEEEENS5_IJNS4_10UnderscoreES11_S11_EEEEENS4_13SM90_TMA_LOADENS4_14ComposedLayoutINS4_7SwizzleILi2ELi4ELi3EEENS4_18smem_ptr_flag_bitsILi8EEENSW_INS5_IJNSA_ILi8EEESF_EEENS5_IJSF_SC_EEEEEEEvNS4_8identityENS4_23SM90_TMA_LOAD_MULTICASTES1E_vS1F_EENS_8epilogue10collective18CollectiveEpilogueINS1I_23Sm100TmaWarpSpecializedILi4ELi2ELi32ELb0ELb0EEEJSH_NS5_IJNSW_ISF_SC_EES1N_EEESI_SJ_SI_SJ_NS1I_6fusion15FusionCallbacksIS1M_NS1P_17LinearCombinationISI_fSI_fLNS_15FloatRoundStyleE2EEESH_S1O_JEEENS4_5SM1004TMEM4LOAD26SM100_TMEM_LOAD_16dp32b32xES14_S1E_NS4_39AutoVectorizingCopyWithAssumedAlignmentILi128EEENS4_14SM90_TMA_STOREES1E_S20_S20_EEEvvEEEEvNT_6ParamsE --------------------------
	.section	.nv.constant0._ZN7cutlass13device_kernelINS_4gemm6kernel13GemmUniversalIN4cute5tupleIJiiiiEEENS1_10collective13CollectiveMmaINS1_35MainloopSm100TmaUmmaWarpSpecializedILi4ELi2ELi4ENS5_IJNS4_1CILi2EEENSA_ILi1EEESC_EEEEENS5_IJNSA_ILi64EEENSA_ILi256EEESF_EEENS_12float_e5m2_tENS5_IJlSC_lEEESI_SJ_NS4_8TiledMMAINS4_8MMA_AtomIJNS4_10MMA_TraitsINS4_19SM100_MMA_F8F6F4_SSEJSI_SI_fSF_SG_NS4_17integral_constantINS4_4UMMA5MajorELSQ_0EEESR_NSO_INSP_7ScaleInELSS_0EEEST_EEEEEENS4_6LayoutINS5_IJSC_SC_SC_EEENS5_IJNSA_ILi0EEESY_SY_EEEEENS5_IJNS4_10UnderscoreES11_S11_EEEEENS4_13SM90_TMA_LOADENS4_14ComposedLayoutINS4_7SwizzleILi2ELi4ELi3EEENS4_18smem_ptr_flag_bitsILi8EEENSW_INS5_IJNSA_ILi8EEESF_EEENS5_IJSF_SC_EEEEEEEvNS4_8identityENS4_23SM90_TMA_LOAD_MULTICASTES1E_vS1F_EENS_8epilogue10collective18CollectiveEpilogueINS1I_23Sm100TmaWarpSpecializedILi4ELi2ELi32ELb0ELb0EEEJSH_NS5_IJNSW_ISF_SC_EES1N_EEESI_SJ_SI_SJ_NS1I_6fusion15FusionCallbacksIS1M_NS1P_17LinearCombinationISI_fSI_fLNS_15FloatRoundStyleE2EEESH_S1O_JEEENS4_5SM1004TMEM4LOAD26SM100_TMEM_LOAD_16dp32b32xES14_S1E_NS4_39AutoVectorizingCopyWithAssumedAlignmentILi128EEENS4_14SM90_TMA_STOREES1E_S20_S20_EEEvvEEEEvNT_6ParamsE,"a",@progbits
	.sectionflags	@""
	.align	4
.nv.constant0._ZN7cutlass13device_kernelINS_4gemm6kernel13GemmUniversalIN4cute5tupleIJiiiiEEENS1_10collective13CollectiveMmaINS1_35MainloopSm100TmaUmmaWarpSpecializedILi4ELi2ELi4ENS5_IJNS4_1CILi2EEENSA_ILi1EEESC_EEEEENS5_IJNSA_ILi64EEENSA_ILi256EEESF_EEENS_12float_e5m2_tENS5_IJlSC_lEEESI_SJ_NS4_8TiledMMAINS4_8MMA_AtomIJNS4_10MMA_TraitsINS4_19SM100_MMA_F8F6F4_SSEJSI_SI_fSF_SG_NS4_17integral_constantINS4_4UMMA5MajorELSQ_0EEESR_NSO_INSP_7ScaleInELSS_0EEEST_EEEEEENS4_6LayoutINS5_IJSC_SC_SC_EEENS5_IJNSA_ILi0EEESY_SY_EEEEENS5_IJNS4_10UnderscoreES11_S11_EEEEENS4_13SM90_TMA_LOADENS4_14ComposedLayoutINS4_7SwizzleILi2ELi4ELi3EEENS4_18smem_ptr_flag_bitsILi8EEENSW_INS5_IJNSA_ILi8EEESF_EEENS5_IJSF_SC_EEEEEEEvNS4_8identityENS4_23SM90_TMA_LOAD_MULTICASTES1E_vS1F_EENS_8epilogue10collective18CollectiveEpilogueINS1I_23Sm100TmaWarpSpecializedILi4ELi2ELi32ELb0ELb0EEEJSH_NS5_IJNSW_ISF_SC_EES1N_EEESI_SJ_SI_SJ_NS1I_6fusion15FusionCallbacksIS1M_NS1P_17LinearCombinationISI_fSI_fLNS_15FloatRoundStyleE2EEESH_S1O_JEEENS4_5SM1004TMEM4LOAD26SM100_TMEM_LOAD_16dp32b32xES14_S1E_NS4_39AutoVectorizingCopyWithAssumedAlignmentILi128EEENS4_14SM90_TMA_STOREES1E_S20_S20_EEEvvEEEEvNT_6ParamsE:
	.zero		2944


//--------------------- SYMBOLS --------------------------

	.type		.nv.reservedSmem.offset0,@object
	.size		.nv.reservedSmem.offset0,0x4
	.type		.nv.reservedSmem.cap,@object
	.size		.nv.reservedSmem.cap,0x4
	.type		__assertfail,@function
